//
// Generated by NVIDIA NVVM Compiler
//
// Compiler Build ID: CL-36424714
// Cuda compilation tools, release 13.0, V13.0.88
// Based on NVVM 20.0.0
//

.version 9.0
.target sm_100
.address_size 64

	// .globl	_Z9addKernelPdPKdS1_
// _ZZ24simulatedAnnealingKernelPiPdiPKiPKdiS2_S2_S4_ddE13solutionArray has been demoted

.visible .entry _Z9addKernelPdPKdS1_(
	.param .u64 .ptr .align 1 _Z9addKernelPdPKdS1__param_0,
	.param .u64 .ptr .align 1 _Z9addKernelPdPKdS1__param_1,
	.param .u64 .ptr .align 1 _Z9addKernelPdPKdS1__param_2
)
{
	.reg .pred 	%p<4>;
	.reg .b32 	%r<17>;
	.reg .b32 	%f<3>;
	.reg .b64 	%rd<12>;
	.reg .b64 	%fd<28>;

	ld.param.u64 	%rd1, [_Z9addKernelPdPKdS1__param_0];
	ld.param.u64 	%rd2, [_Z9addKernelPdPKdS1__param_1];
	ld.param.u64 	%rd3, [_Z9addKernelPdPKdS1__param_2];
	cvta.to.global.u64 	%rd4, %rd3;
	cvta.to.global.u64 	%rd5, %rd2;
	mov.u32 	%r1, %tid.x;
	mul.wide.u32 	%rd6, %r1, 8;
	add.s64 	%rd7, %rd5, %rd6;
	ld.global.f64 	%fd6, [%rd7];
	add.s64 	%rd8, %rd4, %rd6;
	ld.global.f64 	%fd7, [%rd8];
	add.f64 	%fd1, %fd6, %fd7;
	fma.rn.f64 	%fd8, %fd1, 0d3FF71547652B82FE, 0d4338000000000000;
	{
	.reg .b32 %temp; 
	mov.b64 	{%r2, %temp}, %fd8;
	}
	mov.f64 	%fd9, 0dC338000000000000;
	add.rn.f64 	%fd10, %fd8, %fd9;
	fma.rn.f64 	%fd11, %fd10, 0dBFE62E42FEFA39EF, %fd1;
	fma.rn.f64 	%fd12, %fd10, 0dBC7ABC9E3B39803F, %fd11;
	fma.rn.f64 	%fd13, %fd12, 0d3E5ADE1569CE2BDF, 0d3E928AF3FCA213EA;
	fma.rn.f64 	%fd14, %fd13, %fd12, 0d3EC71DEE62401315;
	fma.rn.f64 	%fd15, %fd14, %fd12, 0d3EFA01997C89EB71;
	fma.rn.f64 	%fd16, %fd15, %fd12, 0d3F2A01A014761F65;
	fma.rn.f64 	%fd17, %fd16, %fd12, 0d3F56C16C1852B7AF;
	fma.rn.f64 	%fd18, %fd17, %fd12, 0d3F81111111122322;
	fma.rn.f64 	%fd19, %fd18, %fd12, 0d3FA55555555502A1;
	fma.rn.f64 	%fd20, %fd19, %fd12, 0d3FC5555555555511;
	fma.rn.f64 	%fd21, %fd20, %fd12, 0d3FE000000000000B;
	fma.rn.f64 	%fd22, %fd21, %fd12, 0d3FF0000000000000;
	fma.rn.f64 	%fd23, %fd22, %fd12, 0d3FF0000000000000;
	{
	.reg .b32 %temp; 
	mov.b64 	{%r3, %temp}, %fd23;
	}
	{
	.reg .b32 %temp; 
	mov.b64 	{%temp, %r4}, %fd23;
	}
	shl.b32 	%r5, %r2, 20;
	add.s32 	%r6, %r5, %r4;
	mov.b64 	%fd27, {%r3, %r6};
	{
	.reg .b32 %temp; 
	mov.b64 	{%temp, %r7}, %fd1;
	}
	mov.b32 	%f2, %r7;
	abs.f32 	%f1, %f2;
	setp.lt.f32 	%p1, %f1, 0f4086232B;
	@%p1 bra 	$L__BB0_3;
	setp.lt.f64 	%p2, %fd1, 0d0000000000000000;
	add.f64 	%fd24, %fd1, 0d7FF0000000000000;
	selp.f64 	%fd27, 0d0000000000000000, %fd24, %p2;
	setp.geu.f32 	%p3, %f1, 0f40874800;
	@%p3 bra 	$L__BB0_3;
	shr.u32 	%r8, %r2, 31;
	add.s32 	%r9, %r2, %r8;
	shr.s32 	%r10, %r9, 1;
	shl.b32 	%r11, %r10, 20;
	add.s32 	%r12, %r4, %r11;
	mov.b64 	%fd25, {%r3, %r12};
	sub.s32 	%r13, %r2, %r10;
	shl.b32 	%r14, %r13, 20;
	add.s32 	%r15, %r14, 1072693248;
	mov.b32 	%r16, 0;
	mov.b64 	%fd26, {%r16, %r15};
	mul.f64 	%fd27, %fd26, %fd25;
$L__BB0_3:
	cvta.to.global.u64 	%rd9, %rd1;
	add.s64 	%rd11, %rd9, %rd6;
	st.global.f64 	[%rd11], %fd27;
	ret;

}
	// .globl	_Z24simulatedAnnealingKernelPiPdiPKiPKdiS2_S2_S4_dd
.visible .entry _Z24simulatedAnnealingKernelPiPdiPKiPKdiS2_S2_S4_dd(
	.param .u64 .ptr .align 1 _Z24simulatedAnnealingKernelPiPdiPKiPKdiS2_S2_S4_dd_param_0,
	.param .u64 .ptr .align 1 _Z24simulatedAnnealingKernelPiPdiPKiPKdiS2_S2_S4_dd_param_1,
	.param .u32 _Z24simulatedAnnealingKernelPiPdiPKiPKdiS2_S2_S4_dd_param_2,
	.param .u64 .ptr .align 1 _Z24simulatedAnnealingKernelPiPdiPKiPKdiS2_S2_S4_dd_param_3,
	.param .u64 .ptr .align 1 _Z24simulatedAnnealingKernelPiPdiPKiPKdiS2_S2_S4_dd_param_4,
	.param .u32 _Z24simulatedAnnealingKernelPiPdiPKiPKdiS2_S2_S4_dd_param_5,
	.param .u64 .ptr .align 1 _Z24simulatedAnnealingKernelPiPdiPKiPKdiS2_S2_S4_dd_param_6,
	.param .u64 .ptr .align 1 _Z24simulatedAnnealingKernelPiPdiPKiPKdiS2_S2_S4_dd_param_7,
	.param .u64 .ptr .align 1 _Z24simulatedAnnealingKernelPiPdiPKiPKdiS2_S2_S4_dd_param_8,
	.param .f64 _Z24simulatedAnnealingKernelPiPdiPKiPKdiS2_S2_S4_dd_param_9,
	.param .f64 _Z24simulatedAnnealingKernelPiPdiPKiPKdiS2_S2_S4_dd_param_10
)
{
	.reg .pred 	%p<100>;
	.reg .b16 	%rs<46>;
	.reg .b32 	%r<766>;
	.reg .b32 	%f<3>;
	.reg .b64 	%rd<150>;
	.reg .b64 	%fd<227>;
	// demoted variable
	.shared .align 4 .b8 _ZZ24simulatedAnnealingKernelPiPdiPKiPKdiS2_S2_S4_ddE13solutionArray[40960];
	ld.param.u64 	%rd10, [_Z24simulatedAnnealingKernelPiPdiPKiPKdiS2_S2_S4_dd_param_0];
	ld.param.u64 	%rd8, [_Z24simulatedAnnealingKernelPiPdiPKiPKdiS2_S2_S4_dd_param_1];
	ld.param.u32 	%r155, [_Z24simulatedAnnealingKernelPiPdiPKiPKdiS2_S2_S4_dd_param_2];
	ld.param.u64 	%rd11, [_Z24simulatedAnnealingKernelPiPdiPKiPKdiS2_S2_S4_dd_param_3];
	ld.param.u64 	%rd12, [_Z24simulatedAnnealingKernelPiPdiPKiPKdiS2_S2_S4_dd_param_4];
	ld.param.u32 	%r156, [_Z24simulatedAnnealingKernelPiPdiPKiPKdiS2_S2_S4_dd_param_5];
	ld.param.u64 	%rd13, [_Z24simulatedAnnealingKernelPiPdiPKiPKdiS2_S2_S4_dd_param_7];
	ld.param.u64 	%rd14, [_Z24simulatedAnnealingKernelPiPdiPKiPKdiS2_S2_S4_dd_param_8];
	ld.param.f64 	%fd225, [_Z24simulatedAnnealingKernelPiPdiPKiPKdiS2_S2_S4_dd_param_9];
	cvta.to.global.u64 	%rd1, %rd11;
	cvta.to.global.u64 	%rd2, %rd13;
	cvta.to.global.u64 	%rd3, %rd14;
	cvta.to.global.u64 	%rd4, %rd12;
	cvta.to.global.u64 	%rd15, %rd10;
	mov.u32 	%r1, %tid.x;
	mul.lo.s32 	%r158, %r155, %r1;
	mul.wide.s32 	%rd16, %r158, 4;
	add.s64 	%rd5, %rd15, %rd16;
	add.s32 	%r159, %r155, 30;
	mul.lo.s32 	%r160, %r159, %r1;
	shl.b32 	%r2, %r160, 1;
	ld.global.u32 	%r711, [%rd5+4];
	setp.eq.s32 	%p1, %r711, 0;
	mov.b32 	%r712, 1;
	mov.f64 	%fd224, 0d0000000000000000;
	@%p1 bra 	$L__BB1_3;
	mov.f64 	%fd224, 0d0000000000000000;
	mov.b32 	%r712, 1;
$L__BB1_2:
	mul.wide.u32 	%rd17, %r712, 4;
	add.s64 	%rd18, %rd5, %rd17;
	ld.global.u32 	%r162, [%rd18+-4];
	add.s32 	%r163, %r162, -1;
	mad.lo.s32 	%r164, %r163, %r156, %r711;
	add.s32 	%r165, %r164, -1;
	mul.wide.s32 	%rd19, %r165, 8;
	add.s64 	%rd20, %rd4, %rd19;
	ld.global.f64 	%fd58, [%rd20];
	add.f64 	%fd224, %fd224, %fd58;
	add.s32 	%r712, %r712, 1;
	ld.global.u32 	%r711, [%rd18+4];
	setp.eq.s32 	%p2, %r711, 0;
	@%p2 bra 	$L__BB1_3;
	bra.uni 	$L__BB1_2;
$L__BB1_3:
	shl.b32 	%r167, %r2, 2;
	mov.u32 	%r168, _ZZ24simulatedAnnealingKernelPiPdiPKiPKdiS2_S2_S4_ddE13solutionArray;
	add.s32 	%r5, %r168, %r167;
	shl.b32 	%r169, %r155, 2;
	add.s32 	%r6, %r5, %r169;
	and.b32  	%r7, %r712, 3;
	setp.lt.u32 	%p3, %r712, 4;
	mov.b32 	%r714, 0;
	@%p3 bra 	$L__BB1_6;
	and.b32  	%r714, %r712, -4;
	mov.b32 	%r713, 0;
$L__BB1_5:
	mul.wide.u32 	%rd21, %r713, 4;
	add.s64 	%rd22, %rd5, %rd21;
	ld.global.u32 	%r171, [%rd22];
	shl.b32 	%r172, %r713, 2;
	add.s32 	%r173, %r5, %r172;
	st.shared.u32 	[%r173], %r171;
	add.s32 	%r174, %r6, %r172;
	st.shared.u32 	[%r174], %r171;
	ld.global.u32 	%r175, [%rd22+4];
	st.shared.u32 	[%r173+4], %r175;
	st.shared.u32 	[%r174+4], %r175;
	ld.global.u32 	%r176, [%rd22+8];
	st.shared.u32 	[%r173+8], %r176;
	st.shared.u32 	[%r174+8], %r176;
	ld.global.u32 	%r177, [%rd22+12];
	st.shared.u32 	[%r173+12], %r177;
	st.shared.u32 	[%r174+12], %r177;
	add.s32 	%r713, %r713, 4;
	setp.ne.s32 	%p4, %r713, %r714;
	@%p4 bra 	$L__BB1_5;
$L__BB1_6:
	setp.eq.s32 	%p5, %r7, 0;
	@%p5 bra 	$L__BB1_9;
	mov.b32 	%r716, 0;
$L__BB1_8:
	.pragma "nounroll";
	mul.wide.u32 	%rd23, %r714, 4;
	add.s64 	%rd24, %rd5, %rd23;
	ld.global.u32 	%r179, [%rd24];
	shl.b32 	%r180, %r714, 2;
	add.s32 	%r181, %r5, %r180;
	st.shared.u32 	[%r181], %r179;
	add.s32 	%r182, %r6, %r180;
	st.shared.u32 	[%r182], %r179;
	add.s32 	%r714, %r714, 1;
	add.s32 	%r716, %r716, 1;
	setp.ne.s32 	%p6, %r716, %r7;
	@%p6 bra 	$L__BB1_8;
$L__BB1_9:
	add.s32 	%r20, %r6, %r169;
	cvta.to.global.u64 	%rd25, %rd8;
	mul.wide.u32 	%rd26, %r1, 8;
	add.s64 	%rd6, %rd25, %rd26;
	st.global.f64 	[%rd6], %fd224;
	mov.b32 	%r184, 1;
	st.shared.u32 	[%r20+20], %r184;
	st.shared.u32 	[%r20+24], %r184;
	st.shared.u32 	[%r20+28], %r184;
	setp.leu.f64 	%p7, %fd225, 0d3F847AE147AE147B;
	@%p7 bra 	$L__BB1_121;
	mul.lo.s32 	%r21, %r1, 20;
	add.s32 	%r22, %r712, -2;
	add.s32 	%r23, %r1, 1;
	mov.b32 	%r764, 0;
$L__BB1_11:
	add.s32 	%r186, %r764, %r21;
	mul.hi.u32 	%r187, %r186, 274877907;
	shr.u32 	%r188, %r187, 6;
	mul.lo.s32 	%r189, %r188, 1000;
	sub.s32 	%r190, %r186, %r189;
	mul.wide.u32 	%rd27, %r190, 8;
	add.s64 	%rd28, %rd3, %rd27;
	ld.global.f64 	%fd6, [%rd28];
	st.shared.f64 	[%r20], %fd6;
	add.s32 	%r191, %r764, 1;
	mul.hi.s32 	%r192, %r191, 274877907;
	shr.u32 	%r193, %r192, 31;
	shr.s32 	%r194, %r192, 6;
	add.s32 	%r195, %r194, %r193;
	mul.lo.s32 	%r196, %r195, 1000;
	sub.s32 	%r25, %r191, %r196;
	setp.gtu.f64 	%p8, %fd6, 0d3FF0000000000000;
	@%p8 bra 	$L__BB1_13;
	add.s32 	%r198, %r25, %r21;
	mul.hi.u32 	%r199, %r198, 274877907;
	shr.u32 	%r200, %r199, 6;
	mul.lo.s32 	%r201, %r200, 1000;
	sub.s32 	%r202, %r198, %r201;
	mul.wide.u32 	%rd29, %r202, 4;
	add.s64 	%rd30, %rd2, %rd29;
	ld.global.u32 	%r203, [%rd30];
	rem.s32 	%r204, %r203, %r22;
	add.s32 	%r205, %r204, 1;
	st.shared.u32 	[%r20+16], %r205;
	cvt.u16.u32 	%rs7, %r25;
	add.s16 	%rs8, %rs7, 1;
	mul.hi.s16 	%rs9, %rs8, -31981;
	add.s16 	%rs10, %rs9, %rs8;
	shr.u16 	%rs11, %rs10, 15;
	shr.s16 	%rs12, %rs10, 9;
	add.s16 	%rs13, %rs12, %rs11;
	mul.lo.s16 	%rs14, %rs13, 1000;
	sub.s16 	%rs45, %rs8, %rs14;
	cvt.s32.s16 	%r206, %rs45;
	add.s32 	%r207, %r21, %r206;
	mul.hi.u32 	%r208, %r207, 274877907;
	shr.u32 	%r209, %r208, 6;
	mul.lo.s32 	%r210, %r209, 1000;
	sub.s32 	%r211, %r207, %r210;
	mul.wide.u32 	%rd31, %r211, 4;
	add.s64 	%rd32, %rd2, %rd31;
	ld.global.u32 	%r212, [%rd32];
	rem.s32 	%r213, %r212, %r22;
	add.s32 	%r214, %r213, 1;
	st.shared.u32 	[%r20+12], %r214;
	shl.b32 	%r215, %r204, 2;
	add.s32 	%r216, %r5, %r215;
	ld.shared.u32 	%r217, [%r216+4];
	st.shared.u32 	[%r20+8], %r217;
	shl.b32 	%r218, %r213, 2;
	add.s32 	%r219, %r5, %r218;
	ld.shared.u32 	%r220, [%r219+4];
	st.shared.u32 	[%r216+4], %r220;
	ld.shared.u32 	%r221, [%r20+8];
	ld.shared.u32 	%r222, [%r20+12];
	shl.b32 	%r223, %r222, 2;
	add.s32 	%r224, %r5, %r223;
	st.shared.u32 	[%r224], %r221;
	mov.b32 	%r752, 0;
	bra.uni 	$L__BB1_79;
$L__BB1_13:
	ld.shared.u32 	%r225, [%r20+20];
	ld.shared.u32 	%r226, [%r20+24];
	add.s32 	%r227, %r226, %r225;
	cvt.rn.f64.s32 	%fd59, %r227;
	ld.shared.u32 	%r228, [%r20+28];
	add.s32 	%r229, %r227, %r228;
	cvt.rn.f64.s32 	%fd60, %r229;
	div.rn.f64 	%fd61, %fd59, %fd60;
	fma.rn.f64 	%fd62, %fd61, 0d3FE6666666666666, 0d3FB999999999999A;
	setp.gtu.f64 	%p9, %fd6, %fd62;
	@%p9 bra 	$L__BB1_74;
	setp.lt.u32 	%p10, %r712, 2;
	mov.b32 	%r719, 0;
	st.shared.u32 	[%r20+16], %r719;
	st.shared.u32 	[%r20+60], %r719;
	st.shared.u32 	[%r20+100], %r719;
	mov.f64 	%fd202, 0d0000000000000000;
	@%p10 bra 	$L__BB1_42;
	setp.lt.u32 	%p11, %r22, 3;
	mov.b32 	%r719, 0;
	mov.f64 	%fd202, 0d0000000000000000;
	mov.b32 	%r725, 1;
	@%p11 bra 	$L__BB1_30;
	mov.b32 	%r719, 0;
	mov.f64 	%fd202, 0d0000000000000000;
	mov.b32 	%r718, 1;
$L__BB1_17:
	shl.b32 	%r236, %r718, 2;
	add.s32 	%r28, %r5, %r236;
	ld.shared.u32 	%r29, [%r28];
	setp.ne.s32 	%p12, %r29, %r23;
	@%p12 bra 	$L__BB1_19;
	ld.shared.u32 	%r245, [%r20+16];
	shl.b32 	%r246, %r245, 2;
	add.s32 	%r247, %r20, %r246;
	ld.shared.u32 	%r248, [%r247+60];
	shl.b32 	%r249, %r719, 2;
	add.s32 	%r250, %r20, %r249;
	ld.shared.u32 	%r251, [%r250+60];
	setp.gt.s32 	%p13, %r248, %r251;
	selp.b32 	%r719, %r245, %r719, %p13;
	add.s32 	%r252, %r245, 1;
	st.shared.u32 	[%r20+16], %r252;
	mov.b32 	%r253, 0;
	st.shared.u32 	[%r247+64], %r253;
	ld.shared.u32 	%r254, [%r20+16];
	shl.b32 	%r255, %r254, 2;
	add.s32 	%r256, %r20, %r255;
	st.shared.u32 	[%r256+100], %r718;
	bra.uni 	$L__BB1_20;
$L__BB1_19:
	mul.wide.s32 	%rd33, %r29, 4;
	add.s64 	%rd34, %rd1, %rd33;
	ld.global.u32 	%r237, [%rd34+-4];
	ld.shared.u32 	%r238, [%r20+16];
	shl.b32 	%r239, %r238, 2;
	add.s32 	%r240, %r20, %r239;
	ld.shared.u32 	%r241, [%r240+60];
	add.s32 	%r242, %r241, %r237;
	st.shared.u32 	[%r240+60], %r242;
	ld.shared.u32 	%r243, [%r28];
	mul.wide.s32 	%rd35, %r243, 4;
	add.s64 	%rd36, %rd1, %rd35;
	ld.global.u32 	%r244, [%rd36+-4];
	cvt.rn.f64.s32 	%fd67, %r244;
	add.f64 	%fd202, %fd202, %fd67;
$L__BB1_20:
	ld.shared.u32 	%r32, [%r28+4];
	setp.eq.s32 	%p14, %r32, %r23;
	@%p14 bra 	$L__BB1_22;
	mul.wide.s32 	%rd37, %r32, 4;
	add.s64 	%rd38, %rd1, %rd37;
	ld.global.u32 	%r257, [%rd38+-4];
	ld.shared.u32 	%r258, [%r20+16];
	shl.b32 	%r259, %r258, 2;
	add.s32 	%r260, %r20, %r259;
	ld.shared.u32 	%r261, [%r260+60];
	add.s32 	%r262, %r261, %r257;
	st.shared.u32 	[%r260+60], %r262;
	ld.shared.u32 	%r263, [%r28+4];
	mul.wide.s32 	%rd39, %r263, 4;
	add.s64 	%rd40, %rd1, %rd39;
	ld.global.u32 	%r264, [%rd40+-4];
	cvt.rn.f64.s32 	%fd68, %r264;
	add.f64 	%fd202, %fd202, %fd68;
	bra.uni 	$L__BB1_23;
$L__BB1_22:
	add.s32 	%r265, %r718, 1;
	ld.shared.u32 	%r266, [%r20+16];
	shl.b32 	%r267, %r266, 2;
	add.s32 	%r268, %r20, %r267;
	ld.shared.u32 	%r269, [%r268+60];
	shl.b32 	%r270, %r719, 2;
	add.s32 	%r271, %r20, %r270;
	ld.shared.u32 	%r272, [%r271+60];
	setp.gt.s32 	%p15, %r269, %r272;
	selp.b32 	%r719, %r266, %r719, %p15;
	add.s32 	%r273, %r266, 1;
	st.shared.u32 	[%r20+16], %r273;
	mov.b32 	%r274, 0;
	st.shared.u32 	[%r268+64], %r274;
	ld.shared.u32 	%r275, [%r20+16];
	shl.b32 	%r276, %r275, 2;
	add.s32 	%r277, %r20, %r276;
	st.shared.u32 	[%r277+100], %r265;
$L__BB1_23:
	ld.shared.u32 	%r35, [%r28+8];
	setp.eq.s32 	%p16, %r35, %r23;
	@%p16 bra 	$L__BB1_25;
	mul.wide.s32 	%rd41, %r35, 4;
	add.s64 	%rd42, %rd1, %rd41;
	ld.global.u32 	%r278, [%rd42+-4];
	ld.shared.u32 	%r279, [%r20+16];
	shl.b32 	%r280, %r279, 2;
	add.s32 	%r281, %r20, %r280;
	ld.shared.u32 	%r282, [%r281+60];
	add.s32 	%r283, %r282, %r278;
	st.shared.u32 	[%r281+60], %r283;
	ld.shared.u32 	%r284, [%r28+8];
	mul.wide.s32 	%rd43, %r284, 4;
	add.s64 	%rd44, %rd1, %rd43;
	ld.global.u32 	%r285, [%rd44+-4];
	cvt.rn.f64.s32 	%fd69, %r285;
	add.f64 	%fd202, %fd202, %fd69;
	bra.uni 	$L__BB1_26;
$L__BB1_25:
	add.s32 	%r286, %r718, 2;
	ld.shared.u32 	%r287, [%r20+16];
	shl.b32 	%r288, %r287, 2;
	add.s32 	%r289, %r20, %r288;
	ld.shared.u32 	%r290, [%r289+60];
	shl.b32 	%r291, %r719, 2;
	add.s32 	%r292, %r20, %r291;
	ld.shared.u32 	%r293, [%r292+60];
	setp.gt.s32 	%p17, %r290, %r293;
	selp.b32 	%r719, %r287, %r719, %p17;
	add.s32 	%r294, %r287, 1;
	st.shared.u32 	[%r20+16], %r294;
	mov.b32 	%r295, 0;
	st.shared.u32 	[%r289+64], %r295;
	ld.shared.u32 	%r296, [%r20+16];
	shl.b32 	%r297, %r296, 2;
	add.s32 	%r298, %r20, %r297;
	st.shared.u32 	[%r298+100], %r286;
$L__BB1_26:
	ld.shared.u32 	%r38, [%r28+12];
	setp.eq.s32 	%p18, %r38, %r23;
	@%p18 bra 	$L__BB1_28;
	mul.wide.s32 	%rd45, %r38, 4;
	add.s64 	%rd46, %rd1, %rd45;
	ld.global.u32 	%r299, [%rd46+-4];
	ld.shared.u32 	%r300, [%r20+16];
	shl.b32 	%r301, %r300, 2;
	add.s32 	%r302, %r20, %r301;
	ld.shared.u32 	%r303, [%r302+60];
	add.s32 	%r304, %r303, %r299;
	st.shared.u32 	[%r302+60], %r304;
	ld.shared.u32 	%r305, [%r28+12];
	mul.wide.s32 	%rd47, %r305, 4;
	add.s64 	%rd48, %rd1, %rd47;
	ld.global.u32 	%r306, [%rd48+-4];
	cvt.rn.f64.s32 	%fd70, %r306;
	add.f64 	%fd202, %fd202, %fd70;
	bra.uni 	$L__BB1_29;
$L__BB1_28:
	add.s32 	%r307, %r718, 3;
	ld.shared.u32 	%r308, [%r20+16];
	shl.b32 	%r309, %r308, 2;
	add.s32 	%r310, %r20, %r309;
	ld.shared.u32 	%r311, [%r310+60];
	shl.b32 	%r312, %r719, 2;
	add.s32 	%r313, %r20, %r312;
	ld.shared.u32 	%r314, [%r313+60];
	setp.gt.s32 	%p19, %r311, %r314;
	selp.b32 	%r719, %r308, %r719, %p19;
	add.s32 	%r315, %r308, 1;
	st.shared.u32 	[%r20+16], %r315;
	mov.b32 	%r316, 0;
	st.shared.u32 	[%r310+64], %r316;
	ld.shared.u32 	%r317, [%r20+16];
	shl.b32 	%r318, %r317, 2;
	add.s32 	%r319, %r20, %r318;
	st.shared.u32 	[%r319+100], %r307;
$L__BB1_29:
	add.s32 	%r725, %r718, 4;
	add.s32 	%r320, %r718, 3;
	add.s32 	%r321, %r712, -1;
	and.b32  	%r322, %r321, -4;
	setp.ne.s32 	%p20, %r320, %r322;
	mov.u32 	%r718, %r725;
	@%p20 bra 	$L__BB1_17;
$L__BB1_30:
	add.s32 	%r323, %r712, -1;
	and.b32  	%r45, %r323, 3;
	setp.eq.s32 	%p21, %r45, 0;
	@%p21 bra 	$L__BB1_42;
	shl.b32 	%r324, %r725, 2;
	add.s32 	%r46, %r5, %r324;
	ld.shared.u32 	%r47, [%r46];
	setp.eq.s32 	%p22, %r47, %r23;
	@%p22 bra 	$L__BB1_33;
	mul.wide.s32 	%rd49, %r47, 4;
	add.s64 	%rd50, %rd1, %rd49;
	ld.global.u32 	%r325, [%rd50+-4];
	ld.shared.u32 	%r326, [%r20+16];
	shl.b32 	%r327, %r326, 2;
	add.s32 	%r328, %r20, %r327;
	ld.shared.u32 	%r329, [%r328+60];
	add.s32 	%r330, %r329, %r325;
	st.shared.u32 	[%r328+60], %r330;
	ld.shared.u32 	%r331, [%r46];
	mul.wide.s32 	%rd51, %r331, 4;
	add.s64 	%rd52, %rd1, %rd51;
	ld.global.u32 	%r332, [%rd52+-4];
	cvt.rn.f64.s32 	%fd71, %r332;
	add.f64 	%fd202, %fd202, %fd71;
	bra.uni 	$L__BB1_34;
$L__BB1_33:
	ld.shared.u32 	%r333, [%r20+16];
	shl.b32 	%r334, %r333, 2;
	add.s32 	%r335, %r20, %r334;
	ld.shared.u32 	%r336, [%r335+60];
	shl.b32 	%r337, %r719, 2;
	add.s32 	%r338, %r20, %r337;
	ld.shared.u32 	%r339, [%r338+60];
	setp.gt.s32 	%p23, %r336, %r339;
	selp.b32 	%r719, %r333, %r719, %p23;
	add.s32 	%r340, %r333, 1;
	st.shared.u32 	[%r20+16], %r340;
	mov.b32 	%r341, 0;
	st.shared.u32 	[%r335+64], %r341;
	ld.shared.u32 	%r342, [%r20+16];
	shl.b32 	%r343, %r342, 2;
	add.s32 	%r344, %r20, %r343;
	st.shared.u32 	[%r344+100], %r725;
$L__BB1_34:
	setp.eq.s32 	%p24, %r45, 1;
	@%p24 bra 	$L__BB1_42;
	ld.shared.u32 	%r50, [%r46+4];
	setp.eq.s32 	%p25, %r50, %r23;
	@%p25 bra 	$L__BB1_37;
	mul.wide.s32 	%rd53, %r50, 4;
	add.s64 	%rd54, %rd1, %rd53;
	ld.global.u32 	%r345, [%rd54+-4];
	ld.shared.u32 	%r346, [%r20+16];
	shl.b32 	%r347, %r346, 2;
	add.s32 	%r348, %r20, %r347;
	ld.shared.u32 	%r349, [%r348+60];
	add.s32 	%r350, %r349, %r345;
	st.shared.u32 	[%r348+60], %r350;
	ld.shared.u32 	%r351, [%r46+4];
	mul.wide.s32 	%rd55, %r351, 4;
	add.s64 	%rd56, %rd1, %rd55;
	ld.global.u32 	%r352, [%rd56+-4];
	cvt.rn.f64.s32 	%fd72, %r352;
	add.f64 	%fd202, %fd202, %fd72;
	bra.uni 	$L__BB1_38;
$L__BB1_37:
	ld.shared.u32 	%r353, [%r20+16];
	shl.b32 	%r354, %r353, 2;
	add.s32 	%r355, %r20, %r354;
	ld.shared.u32 	%r356, [%r355+60];
	shl.b32 	%r357, %r719, 2;
	add.s32 	%r358, %r20, %r357;
	ld.shared.u32 	%r359, [%r358+60];
	setp.gt.s32 	%p26, %r356, %r359;
	selp.b32 	%r719, %r353, %r719, %p26;
	add.s32 	%r360, %r353, 1;
	st.shared.u32 	[%r20+16], %r360;
	mov.b32 	%r361, 0;
	st.shared.u32 	[%r355+64], %r361;
	ld.shared.u32 	%r362, [%r20+16];
	shl.b32 	%r363, %r362, 2;
	add.s32 	%r364, %r20, %r363;
	add.s32 	%r365, %r725, 1;
	st.shared.u32 	[%r364+100], %r365;
$L__BB1_38:
	setp.eq.s32 	%p27, %r45, 2;
	@%p27 bra 	$L__BB1_42;
	ld.shared.u32 	%r53, [%r46+8];
	setp.eq.s32 	%p28, %r53, %r23;
	@%p28 bra 	$L__BB1_41;
	mul.wide.s32 	%rd57, %r53, 4;
	add.s64 	%rd58, %rd1, %rd57;
	ld.global.u32 	%r366, [%rd58+-4];
	ld.shared.u32 	%r367, [%r20+16];
	shl.b32 	%r368, %r367, 2;
	add.s32 	%r369, %r20, %r368;
	ld.shared.u32 	%r370, [%r369+60];
	add.s32 	%r371, %r370, %r366;
	st.shared.u32 	[%r369+60], %r371;
	ld.shared.u32 	%r372, [%r46+8];
	mul.wide.s32 	%rd59, %r372, 4;
	add.s64 	%rd60, %rd1, %rd59;
	ld.global.u32 	%r373, [%rd60+-4];
	cvt.rn.f64.s32 	%fd73, %r373;
	add.f64 	%fd202, %fd202, %fd73;
	bra.uni 	$L__BB1_42;
$L__BB1_41:
	ld.shared.u32 	%r374, [%r20+16];
	shl.b32 	%r375, %r374, 2;
	add.s32 	%r376, %r20, %r375;
	ld.shared.u32 	%r377, [%r376+60];
	shl.b32 	%r378, %r719, 2;
	add.s32 	%r379, %r20, %r378;
	ld.shared.u32 	%r380, [%r379+60];
	setp.gt.s32 	%p29, %r377, %r380;
	selp.b32 	%r719, %r374, %r719, %p29;
	add.s32 	%r381, %r374, 1;
	st.shared.u32 	[%r20+16], %r381;
	mov.b32 	%r382, 0;
	st.shared.u32 	[%r376+64], %r382;
	ld.shared.u32 	%r383, [%r20+16];
	shl.b32 	%r384, %r383, 2;
	add.s32 	%r385, %r20, %r384;
	add.s32 	%r386, %r725, 2;
	st.shared.u32 	[%r385+100], %r386;
$L__BB1_42:
	ld.shared.u32 	%r56, [%r20+60];
	cvt.rn.f64.s32 	%fd74, %r56;
	add.f64 	%fd75, %fd202, 0d3FB999999999999A;
	div.rn.f64 	%fd76, %fd74, %fd75;
	st.shared.f64 	[%r20+144], %fd76;
	ld.shared.u32 	%r57, [%r20+64];
	cvt.rn.f64.s32 	%fd77, %r57;
	div.rn.f64 	%fd78, %fd77, %fd75;
	add.f64 	%fd79, %fd76, %fd78;
	st.shared.f64 	[%r20+152], %fd79;
	ld.shared.u32 	%r58, [%r20+68];
	cvt.rn.f64.s32 	%fd80, %r58;
	div.rn.f64 	%fd81, %fd80, %fd75;
	add.f64 	%fd82, %fd79, %fd81;
	st.shared.f64 	[%r20+160], %fd82;
	mov.b64 	%rd61, 4607182418800017408;
	st.shared.u64 	[%r20+168], %rd61;
	add.s32 	%r388, %r25, %r21;
	mul.hi.u32 	%r389, %r388, 274877907;
	shr.u32 	%r390, %r389, 6;
	mul.lo.s32 	%r391, %r390, 1000;
	sub.s32 	%r392, %r388, %r391;
	mul.wide.u32 	%rd62, %r392, 8;
	add.s64 	%rd63, %rd3, %rd62;
	ld.global.f64 	%fd24, [%rd63];
	st.shared.f64 	[%r20], %fd24;
	add.s32 	%r393, %r25, 1;
	mul.hi.s32 	%r394, %r393, 274877907;
	shr.u32 	%r395, %r394, 31;
	shr.s32 	%r396, %r394, 6;
	add.s32 	%r397, %r396, %r395;
	mul.lo.s32 	%r398, %r397, 1000;
	sub.s32 	%r764, %r393, %r398;
	mov.b32 	%r731, 0;
	st.shared.u32 	[%r20+16], %r731;
	setp.leu.f64 	%p30, %fd24, %fd76;
	@%p30 bra 	$L__BB1_45;
	mov.b32 	%r730, 0;
$L__BB1_44:
	add.s32 	%r731, %r730, 1;
	st.shared.u32 	[%r20+16], %r731;
	shl.b32 	%r400, %r730, 3;
	add.s32 	%r401, %r20, %r400;
	ld.shared.f64 	%fd83, [%r401+152];
	setp.gt.f64 	%p31, %fd24, %fd83;
	mov.u32 	%r730, %r731;
	@%p31 bra 	$L__BB1_44;
$L__BB1_45:
	shl.b32 	%r402, %r731, 2;
	add.s32 	%r403, %r20, %r402;
	add.s32 	%r63, %r403, 100;
	ld.shared.u32 	%r404, [%r403+104];
	ld.shared.u32 	%r405, [%r403+100];
	not.b32 	%r406, %r405;
	add.s32 	%r64, %r404, %r406;
	st.shared.u32 	[%r20+12], %r64;
	setp.eq.s32 	%p32, %r64, 0;
	@%p32 bra 	$L__BB1_120;
	ld.shared.u32 	%r408, [%r63];
	add.s32 	%r409, %r764, %r21;
	mul.hi.u32 	%r410, %r409, 274877907;
	shr.u32 	%r411, %r410, 6;
	mul.lo.s32 	%r412, %r411, 1000;
	sub.s32 	%r413, %r409, %r412;
	mul.wide.u32 	%rd64, %r413, 4;
	add.s64 	%rd65, %rd2, %rd64;
	ld.global.u32 	%r414, [%rd65];
	rem.s32 	%r415, %r414, %r64;
	add.s32 	%r416, %r408, %r415;
	add.s32 	%r417, %r416, 1;
	st.shared.u32 	[%r20+8], %r417;
	cvt.u16.u32 	%rs15, %r764;
	add.s16 	%rs16, %rs15, 1;
	mul.hi.s16 	%rs17, %rs16, -31981;
	add.s16 	%rs18, %rs17, %rs16;
	shr.u16 	%rs19, %rs18, 15;
	shr.s16 	%rs20, %rs18, 9;
	add.s16 	%rs21, %rs20, %rs19;
	mul.lo.s16 	%rs22, %rs21, 1000;
	sub.s16 	%rs45, %rs16, %rs22;
	cvt.s32.s16 	%r418, %rs45;
	shl.b32 	%r419, %r719, 2;
	add.s32 	%r420, %r20, %r419;
	ld.shared.u32 	%r421, [%r420+60];
	sub.s32 	%r422, %r421, %r56;
	cvt.rn.f64.s32 	%fd84, %r422;
	shl.b32 	%r423, %r421, 2;
	cvt.rn.f64.s32 	%fd85, %r423;
	sub.f64 	%fd86, %fd85, %fd202;
	add.f64 	%fd87, %fd86, 0d3FB999999999999A;
	div.rn.f64 	%fd88, %fd84, %fd87;
	st.shared.f64 	[%r20+144], %fd88;
	sub.s32 	%r424, %r421, %r57;
	cvt.rn.f64.s32 	%fd89, %r424;
	div.rn.f64 	%fd90, %fd89, %fd87;
	add.f64 	%fd91, %fd88, %fd90;
	st.shared.f64 	[%r20+152], %fd91;
	sub.s32 	%r425, %r421, %r58;
	cvt.rn.f64.s32 	%fd92, %r425;
	div.rn.f64 	%fd93, %fd92, %fd87;
	add.f64 	%fd94, %fd91, %fd93;
	st.shared.f64 	[%r20+160], %fd94;
	mov.b64 	%rd66, 4607182418800017408;
	st.shared.u64 	[%r20+168], %rd66;
	shl.b32 	%r426, %r416, 2;
	add.s32 	%r427, %r5, %r426;
	ld.shared.u32 	%r428, [%r427+4];
	mul.wide.s32 	%rd67, %r428, 4;
	add.s64 	%rd68, %rd1, %rd67;
	ld.global.u32 	%r429, [%rd68+-4];
	ld.shared.u32 	%r430, [%r63+-40];
	sub.s32 	%r431, %r430, %r429;
	st.shared.u32 	[%r63+-40], %r431;
	add.s32 	%r432, %r21, %r418;
	mul.hi.u32 	%r433, %r432, 274877907;
	shr.u32 	%r434, %r433, 6;
	mul.lo.s32 	%r435, %r434, 1000;
	sub.s32 	%r436, %r432, %r435;
	mul.wide.u32 	%rd69, %r436, 8;
	add.s64 	%rd70, %rd3, %rd69;
	ld.global.f64 	%fd25, [%rd70];
	st.shared.f64 	[%r20], %fd25;
	mov.b32 	%r733, 0;
	st.shared.u32 	[%r20+16], %r733;
	ld.shared.f64 	%fd95, [%r20+144];
	setp.leu.f64 	%p33, %fd25, %fd95;
	@%p33 bra 	$L__BB1_49;
	mov.b32 	%r732, 0;
$L__BB1_48:
	add.s32 	%r733, %r732, 1;
	st.shared.u32 	[%r20+16], %r733;
	shl.b32 	%r438, %r732, 3;
	add.s32 	%r439, %r20, %r438;
	ld.shared.f64 	%fd96, [%r439+152];
	setp.gt.f64 	%p34, %fd25, %fd96;
	mov.u32 	%r732, %r733;
	@%p34 bra 	$L__BB1_48;
$L__BB1_49:
	ld.shared.u32 	%r441, [%r20+8];
	shl.b32 	%r442, %r441, 2;
	add.s32 	%r443, %r5, %r442;
	ld.shared.u32 	%r444, [%r443];
	mul.wide.s32 	%rd71, %r444, 4;
	add.s64 	%rd72, %rd1, %rd71;
	ld.global.u32 	%r445, [%rd72+-4];
	shl.b32 	%r446, %r733, 2;
	add.s32 	%r447, %r20, %r446;
	ld.shared.u32 	%r448, [%r447+60];
	add.s32 	%r449, %r448, %r445;
	st.shared.u32 	[%r447+60], %r449;
	ld.shared.u32 	%r68, [%r20+8];
	shl.b32 	%r450, %r68, 2;
	add.s32 	%r69, %r5, %r450;
	ld.shared.u32 	%r70, [%r69];
	ld.shared.u32 	%r451, [%r20+16];
	shl.b32 	%r452, %r451, 2;
	add.s32 	%r453, %r20, %r452;
	ld.shared.u32 	%r739, [%r453+100];
	ld.shared.u32 	%r72, [%r453+104];
	setp.ge.s32 	%p35, %r739, %r72;
	mov.b32 	%r744, 0;
	@%p35 bra 	$L__BB1_58;
	add.s32 	%r456, %r70, -1;
	mad.lo.s32 	%r73, %r456, %r156, -1;
	add.s32 	%r457, %r739, 1;
	max.s32 	%r458, %r72, %r457;
	sub.s32 	%r74, %r458, %r739;
	sub.s32 	%r459, %r739, %r458;
	setp.gt.u32 	%p36, %r459, -4;
	mov.f64 	%fd213, 0d40F86A0000000000;
	mov.b32 	%r744, 0;
	@%p36 bra 	$L__BB1_53;
	shl.b32 	%r461, %r739, 2;
	add.s32 	%r462, %r5, %r461;
	ld.shared.u32 	%r734, [%r462];
	mov.f64 	%fd213, 0d40F86A0000000000;
	mov.b32 	%r744, 0;
	mov.u32 	%r737, %r744;
$L__BB1_52:
	.pragma "nounroll";
	add.s32 	%r463, %r73, %r734;
	mul.wide.s32 	%rd73, %r463, 8;
	add.s64 	%rd74, %rd4, %rd73;
	ld.global.f64 	%fd99, [%rd74];
	add.s32 	%r464, %r739, 1;
	shl.b32 	%r465, %r739, 2;
	add.s32 	%r466, %r5, %r465;
	ld.shared.u32 	%r467, [%r466+4];
	add.s32 	%r468, %r73, %r467;
	mul.wide.s32 	%rd75, %r468, 8;
	add.s64 	%rd76, %rd4, %rd75;
	ld.global.f64 	%fd100, [%rd76];
	add.f64 	%fd101, %fd99, %fd100;
	add.s32 	%r469, %r734, -1;
	add.s32 	%r470, %r467, -1;
	mad.lo.s32 	%r471, %r469, %r156, %r470;
	mul.wide.s32 	%rd77, %r471, 8;
	add.s64 	%rd78, %rd4, %rd77;
	ld.global.f64 	%fd102, [%rd78];
	sub.f64 	%fd103, %fd101, %fd102;
	setp.lt.f64 	%p37, %fd103, %fd213;
	selp.f64 	%fd104, %fd103, %fd213, %p37;
	selp.b32 	%r472, %r739, %r744, %p37;
	add.s32 	%r473, %r739, 2;
	ld.shared.u32 	%r474, [%r466+8];
	add.s32 	%r475, %r73, %r474;
	mul.wide.s32 	%rd79, %r475, 8;
	add.s64 	%rd80, %rd4, %rd79;
	ld.global.f64 	%fd105, [%rd80];
	add.f64 	%fd106, %fd100, %fd105;
	add.s32 	%r476, %r474, -1;
	mad.lo.s32 	%r477, %r470, %r156, %r476;
	mul.wide.s32 	%rd81, %r477, 8;
	add.s64 	%rd82, %rd4, %rd81;
	ld.global.f64 	%fd107, [%rd82];
	sub.f64 	%fd108, %fd106, %fd107;
	setp.lt.f64 	%p38, %fd108, %fd104;
	selp.f64 	%fd109, %fd108, %fd104, %p38;
	selp.b32 	%r478, %r464, %r472, %p38;
	add.s32 	%r479, %r739, 3;
	ld.shared.u32 	%r480, [%r466+12];
	add.s32 	%r481, %r73, %r480;
	mul.wide.s32 	%rd83, %r481, 8;
	add.s64 	%rd84, %rd4, %rd83;
	ld.global.f64 	%fd110, [%rd84];
	add.f64 	%fd111, %fd105, %fd110;
	add.s32 	%r482, %r480, -1;
	mad.lo.s32 	%r483, %r476, %r156, %r482;
	mul.wide.s32 	%rd85, %r483, 8;
	add.s64 	%rd86, %rd4, %rd85;
	ld.global.f64 	%fd112, [%rd86];
	sub.f64 	%fd113, %fd111, %fd112;
	setp.lt.f64 	%p39, %fd113, %fd109;
	selp.f64 	%fd114, %fd113, %fd109, %p39;
	selp.b32 	%r484, %r473, %r478, %p39;
	add.s32 	%r739, %r739, 4;
	ld.shared.u32 	%r734, [%r466+16];
	add.s32 	%r485, %r73, %r734;
	mul.wide.s32 	%rd87, %r485, 8;
	add.s64 	%rd88, %rd4, %rd87;
	ld.global.f64 	%fd115, [%rd88];
	add.f64 	%fd116, %fd110, %fd115;
	mad.lo.s32 	%r486, %r482, %r156, %r734;
	add.s32 	%r487, %r486, -1;
	mul.wide.s32 	%rd89, %r487, 8;
	add.s64 	%rd90, %rd4, %rd89;
	ld.global.f64 	%fd117, [%rd90];
	sub.f64 	%fd118, %fd116, %fd117;
	setp.lt.f64 	%p40, %fd118, %fd114;
	selp.f64 	%fd213, %fd118, %fd114, %p40;
	selp.b32 	%r744, %r479, %r484, %p40;
	add.s32 	%r737, %r737, 4;
	and.b32  	%r488, %r74, -4;
	setp.ne.s32 	%p41, %r737, %r488;
	@%p41 bra 	$L__BB1_52;
$L__BB1_53:
	and.b32  	%r87, %r74, 3;
	setp.eq.s32 	%p42, %r87, 0;
	@%p42 bra 	$L__BB1_58;
	setp.eq.s32 	%p43, %r87, 1;
	@%p43 bra 	$L__BB1_56;
	shl.b32 	%r490, %r739, 2;
	add.s32 	%r491, %r5, %r490;
	ld.shared.u32 	%r492, [%r491];
	add.s32 	%r493, %r73, %r492;
	mul.wide.s32 	%rd91, %r493, 8;
	add.s64 	%rd92, %rd4, %rd91;
	ld.global.f64 	%fd119, [%rd92];
	add.s32 	%r494, %r739, 1;
	ld.shared.u32 	%r495, [%r491+4];
	add.s32 	%r496, %r73, %r495;
	mul.wide.s32 	%rd93, %r496, 8;
	add.s64 	%rd94, %rd4, %rd93;
	ld.global.f64 	%fd120, [%rd94];
	add.f64 	%fd121, %fd119, %fd120;
	add.s32 	%r497, %r492, -1;
	add.s32 	%r498, %r495, -1;
	mad.lo.s32 	%r499, %r497, %r156, %r498;
	mul.wide.s32 	%rd95, %r499, 8;
	add.s64 	%rd96, %rd4, %rd95;
	ld.global.f64 	%fd122, [%rd96];
	sub.f64 	%fd123, %fd121, %fd122;
	setp.lt.f64 	%p44, %fd123, %fd213;
	selp.f64 	%fd124, %fd123, %fd213, %p44;
	selp.b32 	%r500, %r739, %r744, %p44;
	add.s32 	%r739, %r739, 2;
	ld.shared.u32 	%r501, [%r491+8];
	add.s32 	%r502, %r73, %r501;
	mul.wide.s32 	%rd97, %r502, 8;
	add.s64 	%rd98, %rd4, %rd97;
	ld.global.f64 	%fd125, [%rd98];
	add.f64 	%fd126, %fd120, %fd125;
	mad.lo.s32 	%r503, %r498, %r156, %r501;
	add.s32 	%r504, %r503, -1;
	mul.wide.s32 	%rd99, %r504, 8;
	add.s64 	%rd100, %rd4, %rd99;
	ld.global.f64 	%fd127, [%rd100];
	sub.f64 	%fd128, %fd126, %fd127;
	setp.lt.f64 	%p45, %fd128, %fd124;
	selp.f64 	%fd213, %fd128, %fd124, %p45;
	selp.b32 	%r744, %r494, %r500, %p45;
$L__BB1_56:
	and.b32  	%r505, %r74, 1;
	setp.eq.b32 	%p46, %r505, 1;
	not.pred 	%p47, %p46;
	@%p47 bra 	$L__BB1_58;
	shl.b32 	%r506, %r739, 2;
	add.s32 	%r507, %r5, %r506;
	ld.shared.u32 	%r508, [%r507];
	add.s32 	%r509, %r73, %r508;
	mul.wide.s32 	%rd101, %r509, 8;
	add.s64 	%rd102, %rd4, %rd101;
	ld.global.f64 	%fd129, [%rd102];
	ld.shared.u32 	%r510, [%r507+4];
	add.s32 	%r511, %r73, %r510;
	mul.wide.s32 	%rd103, %r511, 8;
	add.s64 	%rd104, %rd4, %rd103;
	ld.global.f64 	%fd130, [%rd104];
	add.f64 	%fd131, %fd129, %fd130;
	add.s32 	%r512, %r508, -1;
	mad.lo.s32 	%r513, %r512, %r156, %r510;
	add.s32 	%r514, %r513, -1;
	mul.wide.s32 	%rd105, %r514, 8;
	add.s64 	%rd106, %rd4, %rd105;
	ld.global.f64 	%fd132, [%rd106];
	sub.f64 	%fd133, %fd131, %fd132;
	setp.lt.f64 	%p48, %fd133, %fd213;
	selp.b32 	%r744, %r739, %r744, %p48;
$L__BB1_58:
	setp.ge.s32 	%p49, %r68, %r744;
	@%p49 bra 	$L__BB1_66;
	sub.s32 	%r530, %r744, %r68;
	and.b32  	%r95, %r530, 3;
	setp.eq.s32 	%p56, %r95, 0;
	mov.u32 	%r745, %r68;
	@%p56 bra 	$L__BB1_63;
	add.s32 	%r745, %r68, 1;
	ld.shared.u32 	%r531, [%r69+4];
	st.shared.u32 	[%r69], %r531;
	setp.eq.s32 	%p57, %r95, 1;
	@%p57 bra 	$L__BB1_63;
	add.s32 	%r745, %r68, 2;
	ld.shared.u32 	%r532, [%r69+8];
	st.shared.u32 	[%r69+4], %r532;
	setp.eq.s32 	%p58, %r95, 2;
	@%p58 bra 	$L__BB1_63;
	add.s32 	%r745, %r68, 3;
	ld.shared.u32 	%r533, [%r69+12];
	st.shared.u32 	[%r69+8], %r533;
$L__BB1_63:
	sub.s32 	%r534, %r68, %r744;
	setp.gt.u32 	%p59, %r534, -4;
	@%p59 bra 	$L__BB1_65;
$L__BB1_64:
	shl.b32 	%r535, %r745, 2;
	add.s32 	%r536, %r5, %r535;
	ld.shared.u32 	%r537, [%r536+4];
	st.shared.u32 	[%r536], %r537;
	ld.shared.u32 	%r538, [%r536+8];
	st.shared.u32 	[%r536+4], %r538;
	ld.shared.u32 	%r539, [%r536+12];
	st.shared.u32 	[%r536+8], %r539;
	add.s32 	%r745, %r745, 4;
	ld.shared.u32 	%r540, [%r536+16];
	st.shared.u32 	[%r536+12], %r540;
	setp.ne.s32 	%p60, %r745, %r744;
	@%p60 bra 	$L__BB1_64;
$L__BB1_65:
	shl.b32 	%r542, %r744, 2;
	add.s32 	%r543, %r5, %r542;
	st.shared.u32 	[%r543], %r70;
	mov.b32 	%r752, 1;
	bra.uni 	$L__BB1_79;
$L__BB1_66:
	add.s32 	%r102, %r744, 1;
	setp.le.s32 	%p50, %r68, %r102;
	@%p50 bra 	$L__BB1_73;
	not.b32 	%r515, %r744;
	add.s32 	%r516, %r68, %r515;
	add.s32 	%r103, %r68, -2;
	and.b32  	%r104, %r516, 3;
	setp.eq.s32 	%p51, %r104, 0;
	mov.u32 	%r747, %r68;
	@%p51 bra 	$L__BB1_71;
	add.s32 	%r747, %r68, -1;
	ld.shared.u32 	%r517, [%r69+-4];
	st.shared.u32 	[%r69], %r517;
	setp.eq.s32 	%p52, %r104, 1;
	@%p52 bra 	$L__BB1_71;
	ld.shared.u32 	%r518, [%r69+-8];
	st.shared.u32 	[%r69+-4], %r518;
	setp.eq.s32 	%p53, %r104, 2;
	mov.u32 	%r747, %r103;
	@%p53 bra 	$L__BB1_71;
	add.s32 	%r747, %r68, -3;
	ld.shared.u32 	%r519, [%r69+-12];
	st.shared.u32 	[%r69+-8], %r519;
$L__BB1_71:
	sub.s32 	%r520, %r103, %r744;
	setp.lt.u32 	%p54, %r520, 3;
	@%p54 bra 	$L__BB1_73;
$L__BB1_72:
	shl.b32 	%r521, %r747, 2;
	add.s32 	%r522, %r5, %r521;
	ld.shared.u32 	%r523, [%r522+-4];
	st.shared.u32 	[%r522], %r523;
	ld.shared.u32 	%r524, [%r522+-8];
	st.shared.u32 	[%r522+-4], %r524;
	ld.shared.u32 	%r525, [%r522+-12];
	st.shared.u32 	[%r522+-8], %r525;
	add.s32 	%r747, %r747, -4;
	ld.shared.u32 	%r526, [%r522+-16];
	st.shared.u32 	[%r522+-12], %r526;
	setp.gt.s32 	%p55, %r747, %r102;
	@%p55 bra 	$L__BB1_72;
$L__BB1_73:
	shl.b32 	%r528, %r744, 2;
	add.s32 	%r529, %r5, %r528;
	st.shared.u32 	[%r529+4], %r70;
	mov.b32 	%r752, 1;
	bra.uni 	$L__BB1_79;
$L__BB1_74:
	add.s32 	%r544, %r25, %r21;
	mul.hi.u32 	%r545, %r544, 274877907;
	shr.u32 	%r546, %r545, 6;
	mul.lo.s32 	%r547, %r546, 1000;
	sub.s32 	%r548, %r544, %r547;
	mul.wide.u32 	%rd107, %r548, 4;
	add.s64 	%rd108, %rd2, %rd107;
	ld.global.u32 	%r549, [%rd108];
	rem.s32 	%r110, %r549, %r22;
	add.s32 	%r749, %r110, 1;
	st.shared.u32 	[%r20+16], %r749;
	cvt.u16.u32 	%rs23, %r25;
	add.s16 	%rs24, %rs23, 1;
	mul.hi.s16 	%rs25, %rs24, -31981;
	add.s16 	%rs26, %rs25, %rs24;
	shr.u16 	%rs27, %rs26, 15;
	shr.s16 	%rs28, %rs26, 9;
	add.s16 	%rs29, %rs28, %rs27;
	mul.lo.s16 	%rs30, %rs29, 1000;
	sub.s16 	%rs45, %rs24, %rs30;
	cvt.s32.s16 	%r550, %rs45;
	add.s32 	%r551, %r21, %r550;
	mul.hi.u32 	%r552, %r551, 274877907;
	shr.u32 	%r553, %r552, 6;
	mul.lo.s32 	%r554, %r553, 1000;
	sub.s32 	%r555, %r551, %r554;
	mul.wide.u32 	%rd109, %r555, 4;
	add.s64 	%rd110, %rd2, %rd109;
	ld.global.u32 	%r556, [%rd110];
	rem.s32 	%r112, %r556, %r22;
	add.s32 	%r751, %r112, 1;
	st.shared.u32 	[%r20+12], %r751;
	shl.b32 	%r557, %r110, 2;
	add.s32 	%r558, %r5, %r557;
	ld.shared.u32 	%r559, [%r558+4];
	st.shared.u32 	[%r20+8], %r559;
	setp.ge.s32 	%p61, %r110, %r112;
	@%p61 bra 	$L__BB1_76;
$L__BB1_75:
	add.s32 	%r115, %r749, 1;
	shl.b32 	%r563, %r749, 2;
	add.s32 	%r564, %r5, %r563;
	ld.shared.u32 	%r565, [%r564+4];
	st.shared.u32 	[%r564], %r565;
	ld.shared.u32 	%r751, [%r20+12];
	setp.lt.s32 	%p64, %r115, %r751;
	mov.u32 	%r749, %r115;
	@%p64 bra 	$L__BB1_75;
	bra.uni 	$L__BB1_78;
$L__BB1_76:
	setp.le.s32 	%p62, %r110, %r112;
	@%p62 bra 	$L__BB1_78;
$L__BB1_77:
	add.s32 	%r118, %r749, -1;
	shl.b32 	%r560, %r749, 2;
	add.s32 	%r561, %r5, %r560;
	ld.shared.u32 	%r562, [%r561+-4];
	st.shared.u32 	[%r561], %r562;
	ld.shared.u32 	%r751, [%r20+12];
	setp.gt.s32 	%p63, %r118, %r751;
	mov.u32 	%r749, %r118;
	@%p63 bra 	$L__BB1_77;
$L__BB1_78:
	ld.shared.u32 	%r567, [%r20+8];
	shl.b32 	%r568, %r751, 2;
	add.s32 	%r569, %r5, %r568;
	st.shared.u32 	[%r569], %r567;
	mov.b32 	%r752, 2;
$L__BB1_79:
	setp.lt.s32 	%p65, %r712, 3;
	add.s16 	%rs31, %rs45, 1;
	mul.hi.s16 	%rs32, %rs31, -31981;
	add.s16 	%rs33, %rs32, %rs31;
	shr.u16 	%rs34, %rs33, 15;
	shr.s16 	%rs35, %rs33, 9;
	add.s16 	%rs36, %rs35, %rs34;
	mul.lo.s16 	%rs37, %rs36, 1000;
	sub.s16 	%rs5, %rs31, %rs37;
	cvt.s32.s16 	%r764, %rs5;
	mov.f64 	%fd221, 0d0000000000000000;
	@%p65 bra 	$L__BB1_91;
	add.s32 	%r571, %r712, -3;
	setp.lt.u32 	%p66, %r571, 7;
	mov.b32 	%r754, 1;
	mov.f64 	%fd221, 0d0000000000000000;
	@%p66 bra 	$L__BB1_83;
	ld.shared.u32 	%r756, [%r5+4];
	mov.b32 	%r757, 1;
	mov.f64 	%fd221, 0d0000000000000000;
$L__BB1_82:
	.pragma "nounroll";
	shl.b32 	%r573, %r757, 2;
	add.s32 	%r574, %r5, %r573;
	ld.shared.u32 	%r575, [%r574+4];
	add.s32 	%r576, %r756, -1;
	add.s32 	%r577, %r575, -1;
	mad.lo.s32 	%r578, %r576, %r156, %r577;
	mul.wide.s32 	%rd111, %r578, 8;
	add.s64 	%rd112, %rd4, %rd111;
	ld.global.f64 	%fd138, [%rd112];
	add.f64 	%fd139, %fd221, %fd138;
	ld.shared.u32 	%r579, [%r574+8];
	add.s32 	%r580, %r579, -1;
	mad.lo.s32 	%r581, %r577, %r156, %r580;
	mul.wide.s32 	%rd113, %r581, 8;
	add.s64 	%rd114, %rd4, %rd113;
	ld.global.f64 	%fd140, [%rd114];
	add.f64 	%fd141, %fd139, %fd140;
	ld.shared.u32 	%r582, [%r574+12];
	add.s32 	%r583, %r582, -1;
	mad.lo.s32 	%r584, %r580, %r156, %r583;
	mul.wide.s32 	%rd115, %r584, 8;
	add.s64 	%rd116, %rd4, %rd115;
	ld.global.f64 	%fd142, [%rd116];
	add.f64 	%fd143, %fd141, %fd142;
	ld.shared.u32 	%r585, [%r574+16];
	add.s32 	%r586, %r585, -1;
	mad.lo.s32 	%r587, %r583, %r156, %r586;
	mul.wide.s32 	%rd117, %r587, 8;
	add.s64 	%rd118, %rd4, %rd117;
	ld.global.f64 	%fd144, [%rd118];
	add.f64 	%fd145, %fd143, %fd144;
	ld.shared.u32 	%r588, [%r574+20];
	add.s32 	%r589, %r588, -1;
	mad.lo.s32 	%r590, %r586, %r156, %r589;
	mul.wide.s32 	%rd119, %r590, 8;
	add.s64 	%rd120, %rd4, %rd119;
	ld.global.f64 	%fd146, [%rd120];
	add.f64 	%fd147, %fd145, %fd146;
	ld.shared.u32 	%r591, [%r574+24];
	add.s32 	%r592, %r591, -1;
	mad.lo.s32 	%r593, %r589, %r156, %r592;
	mul.wide.s32 	%rd121, %r593, 8;
	add.s64 	%rd122, %rd4, %rd121;
	ld.global.f64 	%fd148, [%rd122];
	add.f64 	%fd149, %fd147, %fd148;
	ld.shared.u32 	%r594, [%r574+28];
	add.s32 	%r595, %r594, -1;
	mad.lo.s32 	%r596, %r592, %r156, %r595;
	mul.wide.s32 	%rd123, %r596, 8;
	add.s64 	%rd124, %rd4, %rd123;
	ld.global.f64 	%fd150, [%rd124];
	add.f64 	%fd151, %fd149, %fd150;
	add.s32 	%r754, %r757, 8;
	ld.shared.u32 	%r756, [%r574+32];
	mad.lo.s32 	%r597, %r595, %r156, %r756;
	add.s32 	%r598, %r597, -1;
	mul.wide.s32 	%rd125, %r598, 8;
	add.s64 	%rd126, %rd4, %rd125;
	ld.global.f64 	%fd152, [%rd126];
	add.f64 	%fd221, %fd151, %fd152;
	add.s32 	%r599, %r757, 7;
	and.b32  	%r600, %r22, -8;
	setp.eq.s32 	%p67, %r599, %r600;
	mov.u32 	%r757, %r754;
	@%p67 bra 	$L__BB1_83;
	bra.uni 	$L__BB1_82;
$L__BB1_83:
	and.b32  	%r601, %r22, 7;
	setp.eq.s32 	%p68, %r601, 0;
	@%p68 bra 	$L__BB1_91;
	add.s32 	%r602, %r712, 6;
	and.b32  	%r603, %r602, 7;
	add.s32 	%r604, %r603, -1;
	setp.lt.u32 	%p69, %r604, 3;
	@%p69 bra 	$L__BB1_86;
	shl.b32 	%r605, %r754, 2;
	add.s32 	%r606, %r5, %r605;
	ld.shared.u32 	%r607, [%r606];
	ld.shared.u32 	%r608, [%r606+4];
	add.s32 	%r609, %r607, -1;
	add.s32 	%r610, %r608, -1;
	mad.lo.s32 	%r611, %r609, %r156, %r610;
	mul.wide.s32 	%rd127, %r611, 8;
	add.s64 	%rd128, %rd4, %rd127;
	ld.global.f64 	%fd154, [%rd128];
	add.f64 	%fd155, %fd221, %fd154;
	ld.shared.u32 	%r612, [%r606+8];
	add.s32 	%r613, %r612, -1;
	mad.lo.s32 	%r614, %r610, %r156, %r613;
	mul.wide.s32 	%rd129, %r614, 8;
	add.s64 	%rd130, %rd4, %rd129;
	ld.global.f64 	%fd156, [%rd130];
	add.f64 	%fd157, %fd155, %fd156;
	ld.shared.u32 	%r615, [%r606+12];
	add.s32 	%r616, %r615, -1;
	mad.lo.s32 	%r617, %r613, %r156, %r616;
	mul.wide.s32 	%rd131, %r617, 8;
	add.s64 	%rd132, %rd4, %rd131;
	ld.global.f64 	%fd158, [%rd132];
	add.f64 	%fd159, %fd157, %fd158;
	add.s32 	%r754, %r754, 4;
	ld.shared.u32 	%r618, [%r606+16];
	mad.lo.s32 	%r619, %r616, %r156, %r618;
	add.s32 	%r620, %r619, -1;
	mul.wide.s32 	%rd133, %r620, 8;
	add.s64 	%rd134, %rd4, %rd133;
	ld.global.f64 	%fd160, [%rd134];
	add.f64 	%fd221, %fd159, %fd160;
$L__BB1_86:
	and.b32  	%r622, %r602, 3;
	setp.eq.s32 	%p70, %r622, 0;
	@%p70 bra 	$L__BB1_91;
	setp.eq.s32 	%p71, %r7, 3;
	@%p71 bra 	$L__BB1_89;
	shl.b32 	%r623, %r754, 2;
	add.s32 	%r624, %r5, %r623;
	ld.shared.u32 	%r625, [%r624];
	ld.shared.u32 	%r626, [%r624+4];
	add.s32 	%r627, %r625, -1;
	add.s32 	%r628, %r626, -1;
	mad.lo.s32 	%r629, %r627, %r156, %r628;
	mul.wide.s32 	%rd135, %r629, 8;
	add.s64 	%rd136, %rd4, %rd135;
	ld.global.f64 	%fd162, [%rd136];
	add.f64 	%fd163, %fd221, %fd162;
	add.s32 	%r754, %r754, 2;
	ld.shared.u32 	%r630, [%r624+8];
	mad.lo.s32 	%r631, %r628, %r156, %r630;
	add.s32 	%r632, %r631, -1;
	mul.wide.s32 	%rd137, %r632, 8;
	add.s64 	%rd138, %rd4, %rd137;
	ld.global.f64 	%fd164, [%rd138];
	add.f64 	%fd221, %fd163, %fd164;
$L__BB1_89:
	and.b32  	%r633, %r712, 1;
	setp.eq.b32 	%p72, %r633, 1;
	not.pred 	%p73, %p72;
	@%p73 bra 	$L__BB1_91;
	shl.b32 	%r634, %r754, 2;
	add.s32 	%r635, %r5, %r634;
	ld.shared.u32 	%r636, [%r635];
	ld.shared.u32 	%r637, [%r635+4];
	add.s32 	%r638, %r636, -1;
	mad.lo.s32 	%r639, %r638, %r156, %r637;
	add.s32 	%r640, %r639, -1;
	mul.wide.s32 	%rd139, %r640, 8;
	add.s64 	%rd140, %rd4, %rd139;
	ld.global.f64 	%fd165, [%rd140];
	add.f64 	%fd221, %fd221, %fd165;
$L__BB1_91:
	ld.param.u64 	%rd149, [_Z24simulatedAnnealingKernelPiPdiPKiPKdiS2_S2_S4_dd_param_6];
	cvta.to.global.u64 	%rd141, %rd149;
	mov.u32 	%r641, %tid.x;
	mul.wide.u32 	%rd142, %r641, 4;
	add.s64 	%rd143, %rd141, %rd142;
	ld.global.u32 	%r642, [%rd143];
	shr.s32 	%r643, %r642, 31;
	shr.u32 	%r644, %r643, 30;
	add.s32 	%r645, %r642, %r644;
	shr.s32 	%r646, %r645, 2;
	ld.shared.u32 	%r647, [%r20+60];
	setp.gt.s32 	%p74, %r647, %r646;
	cvt.rn.f64.s32 	%fd166, %r642;
	add.f64 	%fd167, %fd221, %fd166;
	selp.f64 	%fd168, %fd167, %fd221, %p74;
	ld.shared.u32 	%r648, [%r20+64];
	setp.gt.s32 	%p75, %r648, %r646;
	add.f64 	%fd169, %fd168, %fd166;
	selp.f64 	%fd170, %fd169, %fd168, %p75;
	ld.shared.u32 	%r649, [%r20+68];
	setp.gt.s32 	%p76, %r649, %r646;
	add.f64 	%fd171, %fd170, %fd166;
	selp.f64 	%fd172, %fd171, %fd170, %p76;
	ld.shared.u32 	%r650, [%r20+72];
	setp.gt.s32 	%p77, %r650, %r646;
	add.f64 	%fd173, %fd172, %fd166;
	selp.f64 	%fd41, %fd173, %fd172, %p77;
	setp.lt.f64 	%p78, %fd41, %fd224;
	@%p78 bra 	$L__BB1_92;
	bra.uni 	$L__BB1_108;
$L__BB1_92:
	and.b32  	%r133, %r712, -4;
	setp.lt.u32 	%p88, %r712, 4;
	mov.b32 	%r759, 0;
	@%p88 bra 	$L__BB1_95;
	mov.b32 	%r758, 0;
$L__BB1_94:
	shl.b32 	%r683, %r758, 2;
	add.s32 	%r684, %r5, %r683;
	ld.shared.u32 	%r685, [%r684];
	add.s32 	%r686, %r6, %r683;
	st.shared.u32 	[%r686], %r685;
	ld.shared.u32 	%r687, [%r684+4];
	st.shared.u32 	[%r686+4], %r687;
	ld.shared.u32 	%r688, [%r684+8];
	st.shared.u32 	[%r686+8], %r688;
	ld.shared.u32 	%r689, [%r684+12];
	st.shared.u32 	[%r686+12], %r689;
	add.s32 	%r758, %r758, 4;
	setp.ne.s32 	%p89, %r758, %r133;
	mov.u32 	%r759, %r133;
	@%p89 bra 	$L__BB1_94;
$L__BB1_95:
	setp.eq.s32 	%p90, %r7, 0;
	@%p90 bra 	$L__BB1_99;
	setp.eq.s32 	%p91, %r7, 1;
	shl.b32 	%r690, %r759, 2;
	add.s32 	%r137, %r5, %r690;
	ld.shared.u32 	%r691, [%r137];
	add.s32 	%r138, %r6, %r690;
	st.shared.u32 	[%r138], %r691;
	@%p91 bra 	$L__BB1_99;
	setp.eq.s32 	%p92, %r7, 2;
	ld.shared.u32 	%r692, [%r137+4];
	st.shared.u32 	[%r138+4], %r692;
	@%p92 bra 	$L__BB1_99;
	ld.shared.u32 	%r693, [%r137+8];
	st.shared.u32 	[%r138+8], %r693;
$L__BB1_99:
	shl.b32 	%r694, %r752, 2;
	add.s32 	%r695, %r20, %r694;
	ld.shared.u32 	%r696, [%r695+20];
	add.s32 	%r697, %r696, 1;
	st.shared.u32 	[%r695+20], %r697;
	ld.global.f64 	%fd194, [%rd6];
	setp.geu.f64 	%p93, %fd41, %fd194;
	mov.f64 	%fd224, %fd41;
	@%p93 bra 	$L__BB1_119;
	setp.lt.u32 	%p94, %r712, 4;
	mov.b32 	%r761, 0;
	@%p94 bra 	$L__BB1_103;
	mov.b32 	%r760, 0;
$L__BB1_102:
	shl.b32 	%r700, %r760, 2;
	add.s32 	%r701, %r5, %r700;
	ld.shared.u32 	%r702, [%r701];
	mul.wide.u32 	%rd146, %r760, 4;
	add.s64 	%rd147, %rd5, %rd146;
	st.global.u32 	[%rd147], %r702;
	ld.shared.u32 	%r703, [%r701+4];
	st.global.u32 	[%rd147+4], %r703;
	ld.shared.u32 	%r704, [%r701+8];
	st.global.u32 	[%rd147+8], %r704;
	ld.shared.u32 	%r705, [%r701+12];
	st.global.u32 	[%rd147+12], %r705;
	add.s32 	%r760, %r760, 4;
	setp.ne.s32 	%p95, %r760, %r133;
	mov.u32 	%r761, %r133;
	@%p95 bra 	$L__BB1_102;
$L__BB1_103:
	setp.eq.s32 	%p96, %r7, 0;
	@%p96 bra 	$L__BB1_107;
	setp.eq.s32 	%p97, %r7, 1;
	shl.b32 	%r706, %r761, 2;
	add.s32 	%r142, %r5, %r706;
	ld.shared.u32 	%r707, [%r142];
	mul.wide.u32 	%rd148, %r761, 4;
	add.s64 	%rd7, %rd5, %rd148;
	st.global.u32 	[%rd7], %r707;
	@%p97 bra 	$L__BB1_107;
	setp.eq.s32 	%p98, %r7, 2;
	ld.shared.u32 	%r708, [%r142+4];
	st.global.u32 	[%rd7+4], %r708;
	@%p98 bra 	$L__BB1_107;
	ld.shared.u32 	%r709, [%r142+8];
	st.global.u32 	[%rd7+8], %r709;
$L__BB1_107:
	st.global.f64 	[%rd6], %fd41;
	mov.f64 	%fd224, %fd41;
	bra.uni 	$L__BB1_119;
$L__BB1_108:
	add.s32 	%r651, %r21, %r764;
	mul.hi.u32 	%r652, %r651, 274877907;
	shr.u32 	%r653, %r652, 6;
	mul.lo.s32 	%r654, %r653, 1000;
	sub.s32 	%r655, %r651, %r654;
	mul.wide.u32 	%rd144, %r655, 8;
	add.s64 	%rd145, %rd3, %rd144;
	ld.global.f64 	%fd44, [%rd145];
	st.shared.f64 	[%r20], %fd44;
	add.s16 	%rs38, %rs5, 1;
	mul.hi.s16 	%rs39, %rs38, -31981;
	add.s16 	%rs40, %rs39, %rs38;
	shr.u16 	%rs41, %rs40, 15;
	shr.s16 	%rs42, %rs40, 9;
	add.s16 	%rs43, %rs42, %rs41;
	mul.lo.s16 	%rs44, %rs43, 1000;
	sub.s16 	%rs6, %rs38, %rs44;
	sub.f64 	%fd174, %fd224, %fd41;
	div.rn.f64 	%fd45, %fd174, %fd225;
	fma.rn.f64 	%fd175, %fd45, 0d3FF71547652B82FE, 0d4338000000000000;
	{
	.reg .b32 %temp; 
	mov.b64 	{%r143, %temp}, %fd175;
	}
	mov.f64 	%fd176, 0dC338000000000000;
	add.rn.f64 	%fd177, %fd175, %fd176;
	fma.rn.f64 	%fd178, %fd177, 0dBFE62E42FEFA39EF, %fd45;
	fma.rn.f64 	%fd179, %fd177, 0dBC7ABC9E3B39803F, %fd178;
	fma.rn.f64 	%fd180, %fd179, 0d3E5ADE1569CE2BDF, 0d3E928AF3FCA213EA;
	fma.rn.f64 	%fd181, %fd180, %fd179, 0d3EC71DEE62401315;
	fma.rn.f64 	%fd182, %fd181, %fd179, 0d3EFA01997C89EB71;
	fma.rn.f64 	%fd183, %fd182, %fd179, 0d3F2A01A014761F65;
	fma.rn.f64 	%fd184, %fd183, %fd179, 0d3F56C16C1852B7AF;
	fma.rn.f64 	%fd185, %fd184, %fd179, 0d3F81111111122322;
	fma.rn.f64 	%fd186, %fd185, %fd179, 0d3FA55555555502A1;
	fma.rn.f64 	%fd187, %fd186, %fd179, 0d3FC5555555555511;
	fma.rn.f64 	%fd188, %fd187, %fd179, 0d3FE000000000000B;
	fma.rn.f64 	%fd189, %fd188, %fd179, 0d3FF0000000000000;
	fma.rn.f64 	%fd190, %fd189, %fd179, 0d3FF0000000000000;
	{
	.reg .b32 %temp; 
	mov.b64 	{%r144, %temp}, %fd190;
	}
	{
	.reg .b32 %temp; 
	mov.b64 	{%temp, %r145}, %fd190;
	}
	shl.b32 	%r656, %r143, 20;
	add.s32 	%r657, %r656, %r145;
	mov.b64 	%fd223, {%r144, %r657};
	{
	.reg .b32 %temp; 
	mov.b64 	{%temp, %r658}, %fd45;
	}
	mov.b32 	%f2, %r658;
	abs.f32 	%f1, %f2;
	setp.lt.f32 	%p79, %f1, 0f4086232B;
	@%p79 bra 	$L__BB1_111;
	setp.lt.f64 	%p80, %fd45, 0d0000000000000000;
	add.f64 	%fd191, %fd45, 0d7FF0000000000000;
	selp.f64 	%fd223, 0d0000000000000000, %fd191, %p80;
	setp.geu.f32 	%p81, %f1, 0f40874800;
	@%p81 bra 	$L__BB1_111;
	shr.u32 	%r659, %r143, 31;
	add.s32 	%r660, %r143, %r659;
	shr.s32 	%r661, %r660, 1;
	shl.b32 	%r662, %r661, 20;
	add.s32 	%r663, %r145, %r662;
	mov.b64 	%fd192, {%r144, %r663};
	sub.s32 	%r664, %r143, %r661;
	shl.b32 	%r665, %r664, 20;
	add.s32 	%r666, %r665, 1072693248;
	mov.b32 	%r667, 0;
	mov.b64 	%fd193, {%r667, %r666};
	mul.f64 	%fd223, %fd193, %fd192;
$L__BB1_111:
	cvt.s32.s16 	%r764, %rs6;
	setp.geu.f64 	%p82, %fd44, %fd223;
	@%p82 bra 	$L__BB1_119;
	setp.lt.u32 	%p83, %r712, 4;
	mov.b32 	%r763, 0;
	@%p83 bra 	$L__BB1_115;
	mov.b32 	%r762, 0;
$L__BB1_114:
	shl.b32 	%r670, %r762, 2;
	add.s32 	%r671, %r5, %r670;
	ld.shared.u32 	%r672, [%r671];
	add.s32 	%r673, %r6, %r670;
	st.shared.u32 	[%r673], %r672;
	ld.shared.u32 	%r674, [%r671+4];
	st.shared.u32 	[%r673+4], %r674;
	ld.shared.u32 	%r675, [%r671+8];
	st.shared.u32 	[%r673+8], %r675;
	ld.shared.u32 	%r676, [%r671+12];
	st.shared.u32 	[%r673+12], %r676;
	add.s32 	%r762, %r762, 4;
	and.b32  	%r763, %r712, -4;
	setp.ne.s32 	%p84, %r762, %r763;
	@%p84 bra 	$L__BB1_114;
$L__BB1_115:
	setp.eq.s32 	%p85, %r7, 0;
	mov.f64 	%fd224, %fd41;
	@%p85 bra 	$L__BB1_119;
	setp.eq.s32 	%p86, %r7, 1;
	shl.b32 	%r677, %r763, 2;
	add.s32 	%r151, %r5, %r677;
	ld.shared.u32 	%r678, [%r151];
	add.s32 	%r152, %r6, %r677;
	st.shared.u32 	[%r152], %r678;
	mov.f64 	%fd224, %fd41;
	@%p86 bra 	$L__BB1_119;
	setp.eq.s32 	%p87, %r7, 2;
	ld.shared.u32 	%r679, [%r151+4];
	st.shared.u32 	[%r152+4], %r679;
	mov.f64 	%fd224, %fd41;
	@%p87 bra 	$L__BB1_119;
	ld.shared.u32 	%r680, [%r151+8];
	st.shared.u32 	[%r152+8], %r680;
	mov.f64 	%fd224, %fd41;
$L__BB1_119:
	ld.param.f64 	%fd197, [_Z24simulatedAnnealingKernelPiPdiPKiPKdiS2_S2_S4_dd_param_10];
	mov.f64 	%fd195, 0d3FF0000000000000;
	sub.f64 	%fd196, %fd195, %fd197;
	mul.f64 	%fd225, %fd196, %fd225;
	bar.sync 	0;
$L__BB1_120:
	setp.gt.f64 	%p99, %fd225, 0d3F847AE147AE147B;
	@%p99 bra 	$L__BB1_11;
$L__BB1_121:
	ret;

}


// ===== COMPILED SASS (sm_100) =====

	.target	sm_100

	.elftype	@"ET_EXEC"


//--------------------- .note.nv.tkinfo           --------------------------
	.section	.note.nv.tkinfo,"",@"SHT_NOTE"
	.sectionflags	@"SHF_NOTE_NV_TKINFO"
	.tkinfo
        /*0018*/ 	.word	0x00000002
        /*0030*/ 	.string	""
        /*0030*/ 	.string	"ptxas"
        /*0030*/ 	.string	"Cuda compilation tools, release 13.0, V13.0.88"
        /*0030*/ 	.string	"Build cuda_13.0.r13.0/compiler.36424714_0"
        /*0030*/ 	.string	"-arch sm_100 -m 64 "



//--------------------- .note.nv.cuinfo           --------------------------
	.section	.note.nv.cuinfo,"",@"SHT_NOTE"
	.sectionflags	@"SHF_NOTE_NV_CUINFO"
        /*0018*/ 	.short	0x0002
        /*001a*/ 	.short	0x0064
        /*001c*/ 	.short	0x0082
	.zero		2


//--------------------- .nv.info                  --------------------------
	.section	.nv.info,"",@"SHT_CUDA_INFO"
	.align	4


	//----- nvinfo : EIATTR_REGCOUNT
	.align		4
        /*0000*/ 	.byte	0x04, 0x2f
        /*0002*/ 	.short	(.L_1 - .L_0)
	.align		4
.L_0:
        /*0004*/ 	.word	index@(_Z9addKernelPdPKdS1_)
        /*0008*/ 	.word	0x00000010


	//----- nvinfo : EIATTR_FRAME_SIZE
	.align		4
.L_1:
        /*000c*/ 	.byte	0x04, 0x11
        /*000e*/ 	.short	(.L_3 - .L_2)
	.align		4
.L_2:
        /*0010*/ 	.word	index@(_Z9addKernelPdPKdS1_)
        /*0014*/ 	.word	0x00000000


	//----- nvinfo : EIATTR_REGCOUNT
	.align		4
.L_3:
        /*0018*/ 	.byte	0x04, 0x2f
        /*001a*/ 	.short	(.L_5 - .L_4)
	.align		4
.L_4:
        /*001c*/ 	.word	index@(_Z24simulatedAnnealingKernelPiPdiPKiPKdiS2_S2_S4_dd)
        /*0020*/ 	.word	0x00000036


	//----- nvinfo : EIATTR_FRAME_SIZE
	.align		4
.L_5:
        /*0024*/ 	.byte	0x04, 0x11
        /*0026*/ 	.short	(.L_7 - .L_6)
	.align		4
.L_6:
        /*0028*/ 	.word	index@($__internal_0_$__cuda_sm20_div_rn_f64_full)
        /*002c*/ 	.word	0x00000000


	//----- nvinfo : EIATTR_FRAME_SIZE
	.align		4
.L_7:
        /*0030*/ 	.byte	0x04, 0x11
        /*0032*/ 	.short	(.L_9 - .L_8)
	.align		4
.L_8:
        /*0034*/ 	.word	index@(_Z24simulatedAnnealingKernelPiPdiPKiPKdiS2_S2_S4_dd)
        /*0038*/ 	.word	0x00000000


	//----- nvinfo : EIATTR_MIN_STACK_SIZE
	.align		4
.L_9:
        /*003c*/ 	.byte	0x04, 0x12
        /*003e*/ 	.short	(.L_11 - .L_10)
	.align		4
.L_10:
        /*0040*/ 	.word	index@(_Z24simulatedAnnealingKernelPiPdiPKiPKdiS2_S2_S4_dd)
        /*0044*/ 	.word	0x00000000


	//----- nvinfo : EIATTR_MIN_STACK_SIZE
	.align		4
.L_11:
        /*0048*/ 	.byte	0x04, 0x12
        /*004a*/ 	.short	(.L_13 - .L_12)
	.align		4
.L_12:
        /*004c*/ 	.word	index@(_Z9addKernelPdPKdS1_)
        /*0050*/ 	.word	0x00000000
.L_13:


//--------------------- .nv.compat                --------------------------
	.section	.nv.compat,"",@"SHT_CUDA_COMPAT_INFO"
	.align	4
        /*0000*/ 	.byte	0x02, 0x09, 0x00, 0x00, 0x02, 0x02, 0x01, 0x00, 0x02, 0x05, 0x05, 0x00, 0x03, 0x07, 0x01, 0x01
        /*0010*/ 	.byte	0x02, 0x03, 0x00, 0x00, 0x02, 0x06, 0x01, 0x00, 0x04, 0x0b, 0x08, 0x00, 0x01, 0x00, 0x00, 0x00
        /*0020*/ 	.byte	0x00, 0x00, 0x00, 0x00


//--------------------- .nv.info._Z24simulatedAnnealingKernelPiPdiPKiPKdiS2_S2_S4_dd --------------------------
	.section	.nv.info._Z24simulatedAnnealingKernelPiPdiPKiPKdiS2_S2_S4_dd,"",@"SHT_CUDA_INFO"
	.sectionflags	@""
	.align	4


	//----- nvinfo : EIATTR_CUDA_API_VERSION
	.align		4
        /*0000*/ 	.byte	0x04, 0x37
        /*0002*/ 	.short	(.L_15 - .L_14)
.L_14:
        /*0004*/ 	.word	0x00000082


	//----- nvinfo : EIATTR_KPARAM_INFO
	.align		4
.L_15:
        /*0008*/ 	.byte	0x04, 0x17
        /*000a*/ 	.short	(.L_17 - .L_16)
.L_16:
        /*000c*/ 	.word	0x00000000
        /*0010*/ 	.short	0x000a
        /*0012*/ 	.short	0x0050
        /*0014*/ 	.byte	0x00, 0xf0, 0x21, 0x00


	//----- nvinfo : EIATTR_KPARAM_INFO
	.align		4
.L_17:
        /*0018*/ 	.byte	0x04, 0x17
        /*001a*/ 	.short	(.L_19 - .L_18)
.L_18:
        /*001c*/ 	.word	0x00000000
        /*0020*/ 	.short	0x0009
        /*0022*/ 	.short	0x0048
        /*0024*/ 	.byte	0x00, 0xf0, 0x21, 0x00


	//----- nvinfo : EIATTR_KPARAM_INFO
	.align		4
.L_19:
        /*0028*/ 	.byte	0x04, 0x17
        /*002a*/ 	.short	(.L_21 - .L_20)
.L_20:
        /*002c*/ 	.word	0x00000000
        /*0030*/ 	.short	0x0008
        /*0032*/ 	.short	0x0040
        /*0034*/ 	.byte	0x00, 0xf5, 0x21, 0x00


	//----- nvinfo : EIATTR_KPARAM_INFO
	.align		4
.L_21:
        /*0038*/ 	.byte	0x04, 0x17
        /*003a*/ 	.short	(.L_23 - .L_22)
.L_22:
        /*003c*/ 	.word	0x00000000
        /*0040*/ 	.short	0x0007
        /*0042*/ 	.short	0x0038
        /*0044*/ 	.byte	0x00, 0xf5, 0x21, 0x00


	//----- nvinfo : EIATTR_KPARAM_INFO
	.align		4
.L_23:
        /*0048*/ 	.byte	0x04, 0x17
        /*004a*/ 	.short	(.L_25 - .L_24)
.L_24:
        /*004c*/ 	.word	0x00000000
        /*0050*/ 	.short	0x0006
        /*0052*/ 	.short	0x0030
        /*0054*/ 	.byte	0x00, 0xf5, 0x21, 0x00


	//----- nvinfo : EIATTR_KPARAM_INFO
	.align		4
.L_25:
        /*0058*/ 	.byte	0x04, 0x17
        /*005a*/ 	.short	(.L_27 - .L_26)
.L_26:
        /*005c*/ 	.word	0x00000000
        /*0060*/ 	.short	0x0005
        /*0062*/ 	.short	0x0028
        /*0064*/ 	.byte	0x00, 0xf0, 0x11, 0x00


	//----- nvinfo : EIATTR_KPARAM_INFO
	.align		4
.L_27:
        /*0068*/ 	.byte	0x04, 0x17
        /*006a*/ 	.short	(.L_29 - .L_28)
.L_28:
        /*006c*/ 	.word	0x00000000
        /*0070*/ 	.short	0x0004
        /*0072*/ 	.short	0x0020
        /*0074*/ 	.byte	0x00, 0xf5, 0x21, 0x00


	//----- nvinfo : EIATTR_KPARAM_INFO
	.align		4
.L_29:
        /*0078*/ 	.byte	0x04, 0x17
        /*007a*/ 	.short	(.L_31 - .L_30)
.L_30:
        /*007c*/ 	.word	0x00000000
        /*0080*/ 	.short	0x0003
        /*0082*/ 	.short	0x0018
        /*0084*/ 	.byte	0x00, 0xf5, 0x21, 0x00


	//----- nvinfo : EIATTR_KPARAM_INFO
	.align		4
.L_31:
        /*0088*/ 	.byte	0x04, 0x17
        /*008a*/ 	.short	(.L_33 - .L_32)
.L_32:
        /*008c*/ 	.word	0x00000000
        /*0090*/ 	.short	0x0002
        /*0092*/ 	.short	0x0010
        /*0094*/ 	.byte	0x00, 0xf0, 0x11, 0x00


	//----- nvinfo : EIATTR_KPARAM_INFO
	.align		4
.L_33:
        /*0098*/ 	.byte	0x04, 0x17
        /*009a*/ 	.short	(.L_35 - .L_34)
.L_34:
        /*009c*/ 	.word	0x00000000
        /*00a0*/ 	.short	0x0001
        /*00a2*/ 	.short	0x0008
        /*00a4*/ 	.byte	0x00, 0xf5, 0x21, 0x00


	//----- nvinfo : EIATTR_KPARAM_INFO
	.align		4
.L_35:
        /*00a8*/ 	.byte	0x04, 0x17
        /*00aa*/ 	.short	(.L_37 - .L_36)
.L_36:
        /*00ac*/ 	.word	0x00000000
        /*00b0*/ 	.short	0x0000
        /*00b2*/ 	.short	0x0000
        /*00b4*/ 	.byte	0x00, 0xf5, 0x21, 0x00


	//----- nvinfo : EIATTR_SPARSE_MMA_MASK
	.align		4
.L_37:
        /*00b8*/ 	.byte	0x03, 0x50
        /*00ba*/ 	.short	0x0000


	//----- nvinfo : EIATTR_MAXREG_COUNT
	.align		4
        /*00bc*/ 	.byte	0x03, 0x1b
        /*00be*/ 	.short	0x00ff


	//----- nvinfo : EIATTR_NUM_BARRIERS
	.align		4
        /*00c0*/ 	.byte	0x02, 0x4c
        /*00c2*/ 	.byte	0x01
	.zero		1


	//----- nvinfo : EIATTR_MERCURY_ISA_VERSION
	.align		4
        /*00c4*/ 	.byte	0x03, 0x5f
        /*00c6*/ 	.short	0x0101


	//----- nvinfo : EIATTR_VRC_CTA_INIT_COUNT
	.align		4
        /*00c8*/ 	.byte	0x02, 0x4a
	.zero		1
	.zero		1


	//----- nvinfo : EIATTR_EXIT_INSTR_OFFSETS
	.align		4
        /*00cc*/ 	.byte	0x04, 0x1c
        /*00ce*/ 	.short	(.L_39 - .L_38)


	//   ....[0]....
.L_38:
        /*00d0*/ 	.word	0x00000cd0


	//   ....[1]....
        /*00d4*/ 	.word	0x00006cf0


	//----- nvinfo : EIATTR_CRS_STACK_SIZE
	.align		4
.L_39:
        /*00d8*/ 	.byte	0x04, 0x1e
        /*00da*/ 	.short	(.L_41 - .L_40)
.L_40:
        /*00dc*/ 	.word	0x00000000


	//----- nvinfo : EIATTR_CBANK_PARAM_SIZE
	.align		4
.L_41:
        /*00e0*/ 	.byte	0x03, 0x19
        /*00e2*/ 	.short	0x0058


	//----- nvinfo : EIATTR_PARAM_CBANK
	.align		4
        /*00e4*/ 	.byte	0x04, 0x0a
        /*00e6*/ 	.short	(.L_43 - .L_42)
	.align		4
.L_42:
        /*00e8*/ 	.word	index@(.nv.constant0._Z24simulatedAnnealingKernelPiPdiPKiPKdiS2_S2_S4_dd)
        /*00ec*/ 	.short	0x0380
        /*00ee*/ 	.short	0x0058


	//----- nvinfo : EIATTR_SW_WAR
	.align		4
.L_43:
        /*00f0*/ 	.byte	0x04, 0x36
        /*00f2*/ 	.short	(.L_45 - .L_44)
.L_44:
        /*00f4*/ 	.word	0x00000008
.L_45:


//--------------------- .nv.info._Z9addKernelPdPKdS1_ --------------------------
	.section	.nv.info._Z9addKernelPdPKdS1_,"",@"SHT_CUDA_INFO"
	.sectionflags	@""
	.align	4


	//----- nvinfo : EIATTR_CUDA_API_VERSION
	.align		4
        /*0000*/ 	.byte	0x04, 0x37
        /*0002*/ 	.short	(.L_47 - .L_46)
.L_46:
        /*0004*/ 	.word	0x00000082


	//----- nvinfo : EIATTR_KPARAM_INFO
	.align		4
.L_47:
        /*0008*/ 	.byte	0x04, 0x17
        /*000a*/ 	.short	(.L_49 - .L_48)
.L_48:
        /*000c*/ 	.word	0x00000000
        /*0010*/ 	.short	0x0002
        /*0012*/ 	.short	0x0010
        /*0014*/ 	.byte	0x00, 0xf5, 0x21, 0x00


	//----- nvinfo : EIATTR_KPARAM_INFO
	.align		4
.L_49:
        /*0018*/ 	.byte	0x04, 0x17
        /*001a*/ 	.short	(.L_51 - .L_50)
.L_50:
        /*001c*/ 	.word	0x00000000
        /*0020*/ 	.short	0x0001
        /*0022*/ 	.short	0x0008
        /*0024*/ 	.byte	0x00, 0xf5, 0x21, 0x00


	//----- nvinfo : EIATTR_KPARAM_INFO
	.align		4
.L_51:
        /*0028*/ 	.byte	0x04, 0x17
        /*002a*/ 	.short	(.L_53 - .L_52)
.L_52:
        /*002c*/ 	.word	0x00000000
        /*0030*/ 	.short	0x0000
        /*0032*/ 	.short	0x0000
        /*0034*/ 	.byte	0x00, 0xf5, 0x21, 0x00


	//----- nvinfo : EIATTR_SPARSE_MMA_MASK
	.align		4
.L_53:
        /*0038*/ 	.byte	0x03, 0x50
        /*003a*/ 	.short	0x0000


	//----- nvinfo : EIATTR_MAXREG_COUNT
	.align		4
        /*003c*/ 	.byte	0x03, 0x1b
        /*003e*/ 	.short	0x00ff


	//----- nvinfo : EIATTR_MERCURY_ISA_VERSION
	.align		4
        /*0040*/ 	.byte	0x03, 0x5f
        /*0042*/ 	.short	0x0101


	//----- nvinfo : EIATTR_VRC_CTA_INIT_COUNT
	.align		4
        /*0044*/ 	.byte	0x02, 0x4a
	.zero		1
	.zero		1


	//----- nvinfo : EIATTR_EXIT_INSTR_OFFSETS
	.align		4
        /*0048*/ 	.byte	0x04, 0x1c
        /*004a*/ 	.short	(.L_55 - .L_54)


	//   ....[0]....
.L_54:
        /*004c*/ 	.word	0x00000480


	//----- nvinfo : EIATTR_CRS_STACK_SIZE
	.align		4
.L_55:
        /*0050*/ 	.byte	0x04, 0x1e
        /*0052*/ 	.short	(.L_57 - .L_56)
.L_56:
        /*0054*/ 	.word	0x00000000


	//----- nvinfo : EIATTR_CBANK_PARAM_SIZE
	.align		4
.L_57:
        /*0058*/ 	.byte	0x03, 0x19
        /*005a*/ 	.short	0x0018


	//----- nvinfo : EIATTR_PARAM_CBANK
	.align		4
        /*005c*/ 	.byte	0x04, 0x0a
        /*005e*/ 	.short	(.L_59 - .L_58)
	.align		4
.L_58:
        /*0060*/ 	.word	index@(.nv.constant0._Z9addKernelPdPKdS1_)
        /*0064*/ 	.short	0x0380
        /*0066*/ 	.short	0x0018


	//----- nvinfo : EIATTR_SW_WAR
	.align		4
.L_59:
        /*0068*/ 	.byte	0x04, 0x36
        /*006a*/ 	.short	(.L_61 - .L_60)
.L_60:
        /*006c*/ 	.word	0x00000008
.L_61:


//--------------------- .nv.callgraph             --------------------------
	.section	.nv.callgraph,"",@"SHT_CUDA_CALLGRAPH"
	.align	4
	.sectionentsize	8
	.align		4
        /*0000*/ 	.word	0x00000000
	.align		4
        /*0004*/ 	.word	0xffffffff
	.align		4
        /*0008*/ 	.word	0x00000000
	.align		4
        /*000c*/ 	.word	0xfffffffe
	.align		4
        /*0010*/ 	.word	0x00000000
	.align		4
        /*0014*/ 	.word	0xfffffffd
	.align		4
        /*0018*/ 	.word	0x00000000
	.align		4
        /*001c*/ 	.word	0xfffffffc


//--------------------- .text._Z24simulatedAnnealingKernelPiPdiPKiPKdiS2_S2_S4_dd --------------------------
	.section	.text._Z24simulatedAnnealingKernelPiPdiPKiPKdiS2_S2_S4_dd,"ax",@progbits
	.align	128
        .global         _Z24simulatedAnnealingKernelPiPdiPKiPKdiS2_S2_S4_dd
        .type           _Z24simulatedAnnealingKernelPiPdiPKiPKdiS2_S2_S4_dd,@function
        .size           _Z24simulatedAnnealingKernelPiPdiPKiPKdiS2_S2_S4_dd,(.L_x_124 - _Z24simulatedAnnealingKernelPiPdiPKiPKdiS2_S2_S4_dd)
        .other          _Z24simulatedAnnealingKernelPiPdiPKiPKdiS2_S2_S4_dd,@"STO_CUDA_ENTRY STV_DEFAULT"
_Z24simulatedAnnealingKernelPiPdiPKiPKdiS2_S2_S4_dd:
.text._Z24simulatedAnnealingKernelPiPdiPKiPKdiS2_S2_S4_dd:
[----:B------:R-:W-:Y:S01]  /*0000*/  LDC R1, c[0x0][0x37c] ;  /* 0x0000df00ff017b82 */ /* 0x000fe20000000800 */
[----:B------:R-:W0:Y:S07]  /*0010*/  S2R R34, SR_TID.X ;  /* 0x0000000000227919 */ /* 0x000e2e0000002100 */
[----:B------:R-:W0:Y:S01]  /*0020*/  LDC R11, c[0x0][0x390] ;  /* 0x0000e400ff0b7b82 */ /* 0x000e220000000800 */
[----:B------:R-:W1:Y:S07]  /*0030*/  LDCU.64 UR6, c[0x0][0x358] ;  /* 0x00006b00ff0677ac */ /* 0x000e6e0008000a00 */
[----:B------:R-:W2:Y:S01]  /*0040*/  LDC.64 R14, c[0x0][0x380] ;  /* 0x0000e000ff0e7b82 */ /* 0x000ea20000000a00 */
[----:B------:R-:W3:Y:S01]  /*0050*/  LDCU.64 UR8, c[0x0][0x3c8] ;  /* 0x00007900ff0877ac */ /* 0x000ee20008000a00 */
[----:B------:R-:W4:Y:S01]  /*0060*/  LDCU UR4, c[0x0][0x3a8] ;  /* 0x00007500ff0477ac */ /* 0x000f220008000800 */
[----:B0-----:R-:W-:-:S04]  /*0070*/  IMAD R3, R34, R11, RZ ;  /* 0x0000000b22037224 */ /* 0x001fc800078e02ff */
[----:B--2---:R-:W-:-:S05]  /*0080*/  IMAD.WIDE R14, R3, 0x4, R14 ;  /* 0x00000004030e7825 */ /* 0x004fca00078e020e */
[----:B-1----:R-:W2:Y:S01]  /*0090*/  LDG.E R0, desc[UR6][R14.64+0x4] ;  /* 0x000004060e007981 */ /* 0x002ea2000c1e1900 */
[----:B---3--:R-:W-:Y:S01]  /*00a0*/  IMAD.U32 R18, RZ, RZ, UR8 ;  /* 0x00000008ff127e24 */ /* 0x008fe2000f8e00ff */
[----:B------:R-:W-:Y:S01]  /*00b0*/  BSSY.RECONVERGENT B0, `(.L_x_0) ;  /* 0x0000015000007945 */ /* 0x000fe20003800200 */
[----:B------:R-:W-:Y:S01]  /*00c0*/  IMAD.U32 R19, RZ, RZ, UR9 ;  /* 0x00000009ff137e24 */ /* 0x000fe2000f8e00ff */
[----:B------:R-:W-:Y:S01]  /*00d0*/  CS2R R16, SRZ ;  /* 0x0000000000107805 */ /* 0x000fe2000001ff00 */
[----:B------:R-:W-:Y:S01]  /*00e0*/  IMAD.MOV.U32 R35, RZ, RZ, 0x1 ;  /* 0x00000001ff237424 */ /* 0x000fe200078e00ff */
[----:B--2---:R-:W-:-:S13]  /*00f0*/  ISETP.NE.AND P0, PT, R0, RZ, PT ;  /* 0x000000ff0000720c */ /* 0x004fda0003f05270 */
[----:B----4-:R-:W-:Y:S05]  /*0100*/  @!P0 BRA `(.L_x_1) ;  /* 0x00000000003c8947 */ /* 0x010fea0003800000 */
[----:B------:R-:W0:Y:S01]  /*0110*/  LDC.64 R6, c[0x0][0x3a0] ;  /* 0x0000e800ff067b82 */ /* 0x000e220000000a00 */
[----:B------:R-:W-:Y:S01]  /*0120*/  HFMA2 R35, -RZ, RZ, 0, 5.9604644775390625e-08 ;  /* 0x00000001ff237431 */ /* 0x000fe200000001ff */
[----:B------:R-:W-:-:S07]  /*0130*/  CS2R R16, SRZ ;  /* 0x0000000000107805 */ /* 0x000fce000001ff00 */
.L_x_2:
[----:B------:R-:W-:-:S05]  /*0140*/  IMAD.WIDE.U32 R2, R35, 0x4, R14 ;  /* 0x0000000423027825 */ /* 0x000fca00078e000e */
[----:B------:R-:W2:Y:S02]  /*0150*/  LDG.E R4, desc[UR6][R2.64+-0x4] ;  /* 0xfffffc0602047981 */ /* 0x000ea4000c1e1900 */
[----:B--2---:R-:W-:-:S04]  /*0160*/  VIADD R5, R4, 0xffffffff ;  /* 0xffffffff04057836 */ /* 0x004fc80000000000 */
[----:B------:R-:W-:Y:S02]  /*0170*/  IMAD R5, R5, UR4, R0 ;  /* 0x0000000405057c24 */ /* 0x000fe4000f8e0200 */
[----:B------:R-:W2:Y:S02]  /*0180*/  LDG.E R0, desc[UR6][R2.64+0x4] ;  /* 0x0000040602007981 */ /* 0x000ea4000c1e1900 */
[----:B------:R-:W-:-:S04]  /*0190*/  VIADD R5, R5, 0xffffffff ;  /* 0xffffffff05057836 */ /* 0x000fc80000000000 */
[----:B0-----:R-:W-:-:S06]  /*01a0*/  IMAD.WIDE R4, R5, 0x8, R6 ;  /* 0x0000000805047825 */ /* 0x001fcc00078e0206 */
[----:B------:R-:W3:Y:S01]  /*01b0*/  LDG.E.64 R4, desc[UR6][R4.64] ;  /* 0x0000000604047981 */ /* 0x000ee2000c1e1b00 */
[----:B------:R-:W-:Y:S02]  /*01c0*/  IADD3 R35, PT, PT, R35, 0x1, RZ ;  /* 0x0000000123237810 */ /* 0x000fe40007ffe0ff */
[----:B--2---:R-:W-:Y:S01]  /*01d0*/  ISETP.NE.AND P0, PT, R0, RZ, PT ;  /* 0x000000ff0000720c */ /* 0x004fe20003f05270 */
[----:B---3--:R-:W-:-:S12]  /*01e0*/  DADD R16, R4, R16 ;  /* 0x0000000004107229 */ /* 0x008fd80000000010 */
[----:B------:R-:W-:Y:S05]  /*01f0*/  @P0 BRA `(.L_x_2) ;  /* 0xfffffffc00d00947 */ /* 0x000fea000383ffff */
.L_x_1:
[----:B------:R-:W-:Y:S05]  /*0200*/  BSYNC.RECONVERGENT B0 ;  /* 0x0000000000007941 */ /* 0x000fea0003800200 */
.L_x_0:
[----:B------:R-:W0:Y:S01]  /*0210*/  S2UR UR5, SR_CgaCtaId ;  /* 0x00000000000579c3 */ /* 0x000e220000008800 */
[----:B------:R-:W-:Y:S01]  /*0220*/  ISETP.GE.U32.AND P0, PT, R35, 0x4, PT ;  /* 0x000000042300780c */ /* 0x000fe20003f06070 */
[----:B------:R-:W-:Y:S01]  /*0230*/  VIADD R3, R11, 0x1e ;  /* 0x0000001e0b037836 */ /* 0x000fe20000000000 */
[----:B------:R-:W-:Y:S01]  /*0240*/  UMOV UR4, 0x400 ;  /* 0x0000040000047882 */ /* 0x000fe20000000000 */
[----:B------:R-:W-:Y:S01]  /*0250*/  BSSY.RECONVERGENT B0, `(.L_x_3) ;  /* 0x000008b000007945 */ /* 0x000fe20003800200 */
[----:B------:R-:W-:Y:S01]  /*0260*/  LOP3.LUT R12, R35, 0x3, RZ, 0xc0, !PT ;  /* 0x00000003230c7812 */ /* 0x000fe200078ec0ff */
[----:B------:R-:W-:Y:S01]  /*0270*/  IMAD R3, R3, R34, RZ ;  /* 0x0000002203037224 */ /* 0x000fe200078e02ff */
[----:B0-----:R-:W-:-:S06]  /*0280*/  ULEA UR4, UR5, UR4, 0x18 ;  /* 0x0000000405047291 */ /* 0x001fcc000f8ec0ff */
[----:B------:R-:W-:Y:S01]  /*0290*/  LEA R13, R3, UR4, 0x3 ;  /* 0x00000004030d7c11 */ /* 0x000fe2000f8e18ff */
[----:B------:R-:W-:-:S03]  /*02a0*/  IMAD.MOV.U32 R3, RZ, RZ, RZ ;  /* 0x000000ffff037224 */ /* 0x000fc600078e00ff */
[----:B------:R-:W-:Y:S01]  /*02b0*/  LEA R10, R11, R13, 0x2 ;  /* 0x0000000d0b0a7211 */ /* 0x000fe200078e10ff */
[----:B------:R-:W-:Y:S06]  /*02c0*/  @!P0 BRA `(.L_x_4) ;  /* 0x00000008000c8947 */ /* 0x000fec0003800000 */
[----:B------:R-:W-:Y:S01]  /*02d0*/  LOP3.LUT R3, R35, 0xfffffffc, RZ, 0xc0, !PT ;  /* 0xfffffffc23037812 */ /* 0x000fe200078ec0ff */
[----:B------:R-:W-:Y:S01]  /*02e0*/  BSSY.RELIABLE B1, `(.L_x_5) ;  /* 0x000006f000017945 */ /* 0x000fe20003800100 */
[----:B------:R-:W-:Y:S02]  /*02f0*/  IMAD.MOV.U32 R0, RZ, RZ, RZ ;  /* 0x000000ffff007224 */ /* 0x000fe400078e00ff */
[----:B------:R-:W-:-:S13]  /*0300*/  ISETP.GT.AND P0, PT, R3, RZ, PT ;  /* 0x000000ff0300720c */ /* 0x000fda0003f04270 */
[----:B------:R-:W-:Y:S05]  /*0310*/  @!P0 BRA `(.L_x_6) ;  /* 0x0000000400ac8947 */ /* 0x000fea0003800000 */
[----:B------:R-:W-:Y:S01]  /*0320*/  IMAD.IADD R2, R3, 0x1, -R0 ;  /* 0x0000000103027824 */ /* 0x000fe200078e0a00 */
[----:B------:R-:W-:Y:S01]  /*0330*/  BSSY.RECONVERGENT B2, `(.L_x_7) ;  /* 0x0000042000027945 */ /* 0x000fe20003800200 */
[----:B------:R-:W-:-:S03]  /*0340*/  PLOP3.LUT P0, PT, PT, PT, PT, 0x80, 0x8 ;  /* 0x000000000008781c */ /* 0x000fc60003f0f070 */
[----:B------:R-:W-:-:S13]  /*0350*/  ISETP.GT.AND P1, PT, R2, 0xc, PT ;  /* 0x0000000c0200780c */ /* 0x000fda0003f24270 */
[----:B------:R-:W-:Y:S05]  /*0360*/  @!P1 BRA `(.L_x_8) ;  /* 0x0000000000f89947 */ /* 0x000fea0003800000 */
[----:B------:R-:W-:Y:S02]  /*0370*/  PLOP3.LUT P0, PT, PT, PT, PT, 0x8, 0x80 ;  /* 0x000000000080781c */ /* 0x000fe40003f0e170 */
[----:B------:R-:W-:-:S11]  /*0380*/  IADD3 R23, PT, PT, R3, -0xc, RZ ;  /* 0xfffffff403177810 */ /* 0x000fd60007ffe0ff */
.L_x_9:
[----:B0-----:R-:W-:-:S04]  /*0390*/  IMAD.WIDE.U32 R20, R0, 0x4, R14 ;  /* 0x0000000400147825 */ /* 0x001fc800078e000e */
[C---:B------:R-:W-:Y:S01]  /*03a0*/  VIADD R9, R0.reuse, 0x4 ;  /* 0x0000000400097836 */ /* 0x040fe20000000000 */
[----:B------:R-:W2:Y:S03]  /*03b0*/  LDG.E R2, desc[UR6][R20.64] ;  /* 0x0000000614027981 */ /* 0x000ea6000c1e1900 */
[----:B------:R-:W-:Y:S01]  /*03c0*/  IMAD.WIDE.U32 R8, R9, 0x4, R14 ;  /* 0x0000000409087825 */ /* 0x000fe200078e000e */
[----:B------:R-:W3:Y:S04]  /*03d0*/  LDG.E R22, desc[UR6][R20.64+0x4] ;  /* 0x0000040614167981 */ /* 0x000ee8000c1e1900 */
[----:B------:R-:W4:Y:S01]  /*03e0*/  LDG.E R24, desc[UR6][R20.64+0x8] ;  /* 0x0000080614187981 */ /* 0x000f22000c1e1900 */
[----:B------:R-:W-:-:S03]  /*03f0*/  VIADD R5, R0, 0x8 ;  /* 0x0000000800057836 */ /* 0x000fc60000000000 */
[----:B------:R-:W5:Y:S01]  /*0400*/  LDG.E R26, desc[UR6][R20.64+0xc] ;  /* 0x00000c06141a7981 */ /* 0x000f62000c1e1900 */
[----:B------:R-:W-:-:S03]  /*0410*/  IMAD.WIDE.U32 R4, R5, 0x4, R14 ;  /* 0x0000000405047825 */ /* 0x000fc600078e000e */
[----:B------:R-:W5:Y:S04]  /*0420*/  LDG.E R28, desc[UR6][R8.64] ;  /* 0x00000006081c7981 */ /* 0x000f68000c1e1900 */
[----:B------:R-:W5:Y:S01]  /*0430*/  LDG.E R30, desc[UR6][R8.64+0x4] ;  /* 0x00000406081e7981 */ /* 0x000f62000c1e1900 */
[----:B------:R-:W-:-:S03]  /*0440*/  IADD3 R7, PT, PT, R0, 0xc, RZ ;  /* 0x0000000c00077810 */ /* 0x000fc60007ffe0ff */
[----:B------:R-:W5:Y:S04]  /*0450*/  LDG.E R32, desc[UR6][R8.64+0x8] ;  /* 0x0000080608207981 */ /* 0x000f68000c1e1900 */
[----:B------:R0:W5:Y:S01]  /*0460*/  LDG.E R36, desc[UR6][R8.64+0xc] ;  /* 0x00000c0608247981 */ /* 0x000162000c1e1900 */
[----:B------:R-:W-:-:S03]  /*0470*/  IMAD.WIDE.U32 R6, R7, 0x4, R14 ;  /* 0x0000000407067825 */ /* 0x000fc600078e000e */
[----:B------:R-:W5:Y:S04]  /*0480*/  LDG.E R38, desc[UR6][R4.64] ;  /* 0x0000000604267981 */ /* 0x000f68000c1e1900 */
[----:B------:R-:W5:Y:S04]  /*0490*/  LDG.E R40, desc[UR6][R4.64+0x4] ;  /* 0x0000040604287981 */ /* 0x000f68000c1e1900 */
[----:B------:R-:W5:Y:S04]  /*04a0*/  LDG.E R20, desc[UR6][R4.64+0x8] ;  /* 0x0000080604147981 */ /* 0x000f68000c1e1900 */
[----:B------:R-:W5:Y:S04]  /*04b0*/  LDG.E R42, desc[UR6][R4.64+0xc] ;  /* 0x00000c06042a7981 */ /* 0x000f68000c1e1900 */
[----:B------:R-:W5:Y:S04]  /*04c0*/  LDG.E R44, desc[UR6][R6.64] ;  /* 0x00000006062c7981 */ /* 0x000f68000c1e1900 */
[----:B------:R-:W5:Y:S04]  /*04d0*/  LDG.E R46, desc[UR6][R6.64+0x4] ;  /* 0x00000406062e7981 */ /* 0x000f68000c1e1900 */
[----:B------:R-:W5:Y:S04]  /*04e0*/  LDG.E R48, desc[UR6][R6.64+0x8] ;  /* 0x0000080606307981 */ /* 0x000f68000c1e1900 */
[----:B------:R-:W5:Y:S01]  /*04f0*/  LDG.E R50, desc[UR6][R6.64+0xc] ;  /* 0x00000c0606327981 */ /* 0x000f62000c1e1900 */
[----:B0-----:R-:W-:-:S02]  /*0500*/  IMAD R9, R0, 0x4, R13 ;  /* 0x0000000400097824 */ /* 0x001fc400078e020d */
[C---:B------:R-:W-:Y:S01]  /*0510*/  IMAD R21, R0.reuse, 0x4, R10 ;  /* 0x0000000400157824 */ /* 0x040fe200078e020a */
[----:B------:R-:W-:-:S04]  /*0520*/  IADD3 R0, PT, PT, R0, 0x10, RZ ;  /* 0x0000001000007810 */ /* 0x000fc80007ffe0ff */
[----:B------:R-:W-:Y:S01]  /*0530*/  ISETP.GE.AND P1, PT, R0, R23, PT ;  /* 0x000000170000720c */ /* 0x000fe20003f26270 */
[----:B--2---:R0:W-:Y:S04]  /*0540*/  STS [R9], R2 ;  /* 0x0000000209007388 */ /* 0x0041e80000000800 */
[----:B------:R0:W-:Y:S04]  /*0550*/  STS [R21], R2 ;  /* 0x0000000215007388 */ /* 0x0001e80000000800 */
[----:B---3--:R0:W-:Y:S04]  /*0560*/  STS [R9+0x4], R22 ;  /* 0x0000041609007388 */ /* 0x0081e80000000800 */
[----:B------:R0:W-:Y:S04]  /*0570*/  STS [R21+0x4], R22 ;  /* 0x0000041615007388 */ /* 0x0001e80000000800 */
[----:B----4-:R0:W-:Y:S04]  /*0580*/  STS [R9+0x8], R24 ;  /* 0x0000081809007388 */ /* 0x0101e80000000800 */
[----:B------:R0:W-:Y:S04]  /*0590*/  STS [R21+0x8], R24 ;  /* 0x0000081815007388 */ /* 0x0001e80000000800 */
[----:B-----5:R0:W-:Y:S04]  /*05a0*/  STS [R9+0xc], R26 ;  /* 0x00000c1a09007388 */ /* 0x0201e80000000800 */
[----:B------:R0:W-:Y:S04]  /*05b0*/  STS [R21+0xc], R26 ;  /* 0x00000c1a15007388 */ /* 0x0001e80000000800 */
        /* <DEDUP_REMOVED lines=23> */
[----:B------:R0:W-:Y:S01]  /*0730*/  STS [R21+0x3c], R50 ;  /* 0x00003c3215007388 */ /* 0x0001e20000000800 */
[----:B------:R-:W-:Y:S05]  /*0740*/  @!P1 BRA `(.L_x_9) ;  /* 0xfffffffc00109947 */ /* 0x000fea000383ffff */
.L_x_8:
[----:B------:R-:W-:Y:S05]  /*0750*/  BSYNC.RECONVERGENT B2 ;  /* 0x0000000000027941 */ /* 0x000fea0003800200 */
.L_x_7:
[----:B0-----:R-:W-:Y:S01]  /*0760*/  IMAD.IADD R2, R3, 0x1, -R0 ;  /* 0x0000000103027824 */ /* 0x001fe200078e0a00 */
[----:B------:R-:W-:Y:S04]  /*0770*/  BSSY.RECONVERGENT B2, `(.L_x_10) ;  /* 0x0000022000027945 */ /* 0x000fe80003800200 */
[----:B------:R-:W-:-:S13]  /*0780*/  ISETP.GT.AND P1, PT, R2, 0x4, PT ;  /* 0x000000040200780c */ /* 0x000fda0003f24270 */
[----:B------:R-:W-:Y:S05]  /*0790*/  @!P1 BRA `(.L_x_11) ;  /* 0x00000000007c9947 */ /* 0x000fea0003800000 */
[----:B------:R-:W-:-:S04]  /*07a0*/  IMAD.WIDE.U32 R4, R0, 0x4, R14 ;  /* 0x0000000400047825 */ /* 0x000fc800078e000e */
[C---:B------:R-:W-:Y:S01]  /*07b0*/  VIADD R7, R0.reuse, 0x4 ;  /* 0x0000000400077836 */ /* 0x040fe20000000000 */
[----:B------:R-:W2:Y:S03]  /*07c0*/  LDG.E R2, desc[UR6][R4.64] ;  /* 0x0000000604027981 */ /* 0x000ea6000c1e1900 */
[----:B------:R-:W-:Y:S01]  /*07d0*/  IMAD.WIDE.U32 R6, R7, 0x4, R14 ;  /* 0x0000000407067825 */ /* 0x000fe200078e000e */
[----:B------:R-:W3:Y:S04]  /*07e0*/  LDG.E R8, desc[UR6][R4.64+0x4] ;  /* 0x0000040604087981 */ /* 0x000ee8000c1e1900 */
[----:B------:R-:W4:Y:S04]  /*07f0*/  LDG.E R20, desc[UR6][R4.64+0x8] ;  /* 0x0000080604147981 */ /* 0x000f28000c1e1900 */
[----:B------:R-:W5:Y:S04]  /*0800*/  LDG.E R22, desc[UR6][R4.64+0xc] ;  /* 0x00000c0604167981 */ /* 0x000f68000c1e1900 */
[----:B------:R-:W5:Y:S04]  /*0810*/  LDG.E R24, desc[UR6][R6.64] ;  /* 0x0000000606187981 */ /* 0x000f68000c1e1900 */
[----:B------:R-:W5:Y:S04]  /*0820*/  LDG.E R26, desc[UR6][R6.64+0x4] ;  /* 0x00000406061a7981 */ /* 0x000f68000c1e1900 */
[----:B------:R-:W5:Y:S04]  /*0830*/  LDG.E R28, desc[UR6][R6.64+0x8] ;  /* 0x00000806061c7981 */ /* 0x000f68000c1e1900 */
[----:B------:R-:W5:Y:S01]  /*0840*/  LDG.E R30, desc[UR6][R6.64+0xc] ;  /* 0x00000c06061e7981 */ /* 0x000f62000c1e1900 */
[C---:B------:R-:W-:Y:S01]  /*0850*/  LEA R9, R0.reuse, R13, 0x2 ;  /* 0x0000000d00097211 */ /* 0x040fe200078e10ff */
[C---:B------:R-:W-:Y:S01]  /*0860*/  IMAD R21, R0.reuse, 0x4, R10 ;  /* 0x0000000400157824 */ /* 0x040fe200078e020a */
[----:B------:R-:W-:Y:S01]  /*0870*/  PLOP3.LUT P0, PT, PT, PT, PT, 0x8, 0x80 ;  /* 0x000000000080781c */ /* 0x000fe20003f0e170 */
[----:B------:R-:W-:-:S02]  /*0880*/  VIADD R0, R0, 0x8 ;  /* 0x0000000800007836 */ /* 0x000fc40000000000 */
        /* <DEDUP_REMOVED lines=15> */
[----:B------:R0:W-:Y:S02]  /*0980*/  STS [R21+0x1c], R30 ;  /* 0x00001c1e15007388 */ /* 0x0001e40000000800 */
.L_x_11:
[----:B------:R-:W-:Y:S05]  /*0990*/  BSYNC.RECONVERGENT B2 ;  /* 0x0000000000027941 */ /* 0x000fea0003800200 */
.L_x_10:
[----:B------:R-:W-:-:S13]  /*09a0*/  ISETP.NE.OR P0, PT, R0, R3, P0 ;  /* 0x000000030000720c */ /* 0x000fda0000705670 */
[----:B------:R-:W-:Y:S05]  /*09b0*/  @!P0 BREAK.RELIABLE B1 ;  /* 0x0000000000018942 */ /* 0x000fea0003800100 */
[----:B------:R-:W-:Y:S05]  /*09c0*/  @!P0 BRA `(.L_x_4) ;  /* 0x00000000004c8947 */ /* 0x000fea0003800000 */
.L_x_6:
[----:B------:R-:W-:Y:S05]  /*09d0*/  BSYNC.RELIABLE B1 ;  /* 0x0000000000017941 */ /* 0x000fea0003800100 */
.L_x_5:
[----:B------:R-:W-:-:S05]  /*09e0*/  IMAD.WIDE.U32 R4, R0, 0x4, R14 ;  /* 0x0000000400047825 */ /* 0x000fca00078e000e */
[----:B01----:R-:W2:Y:S04]  /*09f0*/  LDG.E R2, desc[UR6][R4.64] ;  /* 0x0000000604027981 */ /* 0x003ea8000c1e1900 */
[----:B------:R-:W3:Y:S04]  /*0a00*/  LDG.E R6, desc[UR6][R4.64+0x4] ;  /* 0x0000040604067981 */ /* 0x000ee8000c1e1900 */
[----:B------:R-:W4:Y:S04]  /*0a10*/  LDG.E R7, desc[UR6][R4.64+0x8] ;  /* 0x0000080604077981 */ /* 0x000f28000c1e1900 */
[----:B------:R-:W5:Y:S01]  /*0a20*/  LDG.E R8, desc[UR6][R4.64+0xc] ;  /* 0x00000c0604087981 */ /* 0x000f62000c1e1900 */
[C---:B------:R-:W-:Y:S01]  /*0a30*/  LEA R9, R0.reuse, R13, 0x2 ;  /* 0x0000000d00097211 */ /* 0x040fe200078e10ff */
[----:B------:R-:W-:-:S02]  /*0a40*/  IMAD R21, R0, 0x4, R10 ;  /* 0x0000000400157824 */ /* 0x000fc400078e020a */
[----:B------:R-:W-:-:S05]  /*0a50*/  VIADD R0, R0, 0x4 ;  /* 0x0000000400007836 */ /* 0x000fca0000000000 */
[----:B------:R-:W-:Y:S01]  /*0a60*/  ISETP.NE.AND P0, PT, R0, R3, PT ;  /* 0x000000030000720c */ /* 0x000fe20003f05270 */
[----:B--2---:R1:W-:Y:S04]  /*0a70*/  STS [R9], R2 ;  /* 0x0000000209007388 */ /* 0x0043e80000000800 */
[----:B------:R1:W-:Y:S04]  /*0a80*/  STS [R21], R2 ;  /* 0x0000000215007388 */ /* 0x0003e80000000800 */
[----:B---3--:R1:W-:Y:S04]  /*0a90*/  STS [R9+0x4], R6 ;  /* 0x0000040609007388 */ /* 0x0083e80000000800 */
[----:B------:R1:W-:Y:S04]  /*0aa0*/  STS [R21+0x4], R6 ;  /* 0x0000040615007388 */ /* 0x0003e80000000800 */
[----:B----4-:R1:W-:Y:S04]  /*0ab0*/  STS [R9+0x8], R7 ;  /* 0x0000080709007388 */ /* 0x0103e80000000800 */
[----:B------:R1:W-:Y:S04]  /*0ac0*/  STS [R21+0x8], R7 ;  /* 0x0000080715007388 */ /* 0x0003e80000000800 */
[----:B-----5:R1:W-:Y:S04]  /*0ad0*/  STS [R9+0xc], R8 ;  /* 0x00000c0809007388 */ /* 0x0203e80000000800 */
[----:B------:R1:W-:Y:S01]  /*0ae0*/  STS [R21+0xc], R8 ;  /* 0x00000c0815007388 */ /* 0x0003e20000000800 */
[----:B------:R-:W-:Y:S05]  /*0af0*/  @P0 BRA `(.L_x_5) ;  /* 0xfffffffc00b80947 */ /* 0x000fea000383ffff */
.L_x_4:
[----:B------:R-:W-:Y:S05]  /*0b00*/  BSYNC.RECONVERGENT B0 ;  /* 0x0000000000007941 */ /* 0x000fea0003800200 */
.L_x_3:
[----:B------:R-:W-:Y:S05]  /*0b10*/  WARPSYNC.ALL ;  /* 0x0000000000007948 */ /* 0x000fea0003800000 */
[----:B01----:R-:W0:Y:S01]  /*0b20*/  LDC.64 R20, c[0x0][0x388] ;  /* 0x0000e200ff147b82 */ /* 0x003e220000000a00 */
[----:B------:R-:W-:Y:S01]  /*0b30*/  ISETP.NE.AND P0, PT, R12, RZ, PT ;  /* 0x000000ff0c00720c */ /* 0x000fe20003f05270 */
[----:B------:R-:W-:-:S12]  /*0b40*/  BSSY.RECONVERGENT B0, `(.L_x_12) ;  /* 0x000000d000007945 */ /* 0x000fd80003800200 */
[----:B------:R-:W-:Y:S05]  /*0b50*/  @!P0 BRA `(.L_x_13) ;  /* 0x00000000002c8947 */ /* 0x000fea0003800000 */
[----:B------:R-:W-:-:S07]  /*0b60*/  HFMA2 R7, -RZ, RZ, 0, 0 ;  /* 0x00000000ff077431 */ /* 0x000fce00000001ff */
.L_x_14:
[----:B-1----:R-:W-:-:S06]  /*0b70*/  IMAD.WIDE.U32 R4, R3, 0x4, R14 ;  /* 0x0000000403047825 */ /* 0x002fcc00078e000e */
[----:B------:R-:W2:Y:S01]  /*0b80*/  LDG.E R4, desc[UR6][R4.64] ;  /* 0x0000000604047981 */ /* 0x000ea2000c1e1900 */
[----:B------:R-:W-:Y:S01]  /*0b90*/  IMAD R9, R3, 0x4, R13 ;  /* 0x0000000403097824 */ /* 0x000fe200078e020d */
[----:B------:R-:W-:Y:S01]  /*0ba0*/  IADD3 R7, PT, PT, R7, 0x1, RZ ;  /* 0x0000000107077810 */ /* 0x000fe20007ffe0ff */
[C---:B------:R-:W-:Y:S02]  /*0bb0*/  IMAD R23, R3.reuse, 0x4, R10 ;  /* 0x0000000403177824 */ /* 0x040fe400078e020a */
[----:B------:R-:W-:Y:S01]  /*0bc0*/  VIADD R3, R3, 0x1 ;  /* 0x0000000103037836 */ /* 0x000fe20000000000 */
[----:B------:R-:W-:Y:S01]  /*0bd0*/  ISETP.NE.AND P0, PT, R7, R12, PT ;  /* 0x0000000c0700720c */ /* 0x000fe20003f05270 */
[----:B--2---:R1:W-:Y:S04]  /*0be0*/  STS [R9], R4 ;  /* 0x0000000409007388 */ /* 0x0043e80000000800 */
[----:B------:R1:W-:Y:S08]  /*0bf0*/  STS [R23], R4 ;  /* 0x0000000417007388 */ /* 0x0003f00000000800 */
[----:B------:R-:W-:Y:S05]  /*0c00*/  @P0 BRA `(.L_x_14) ;  /* 0xfffffffc00d80947 */ /* 0x000fea000383ffff */
.L_x_13:
[----:B------:R-:W-:Y:S05]  /*0c10*/  BSYNC.RECONVERGENT B0 ;  /* 0x0000000000007941 */ /* 0x000fea0003800200 */
.L_x_12:
[----:B------:R-:W2:Y:S01]  /*0c20*/  LDCU.64 UR4, c[0x0][0x3c8] ;  /* 0x00007900ff0477ac */ /* 0x000ea20008000a00 */
[----:B------:R-:W-:Y:S01]  /*0c30*/  IMAD.MOV.U32 R2, RZ, RZ, 0x47ae147b ;  /* 0x47ae147bff027424 */ /* 0x000fe200078e00ff */
[----:B------:R-:W-:Y:S01]  /*0c40*/  MOV R3, 0x3f847ae1 ;  /* 0x3f847ae100037802 */ /* 0x000fe20000000f00 */
[----:B------:R-:W-:Y:S02]  /*0c50*/  IMAD R11, R11, 0x4, R10 ;  /* 0x000000040b0b7824 */ /* 0x000fe400078e020a */
[----:B------:R-:W-:Y:S02]  /*0c60*/  IMAD.MOV.U32 R0, RZ, RZ, 0x1 ;  /* 0x00000001ff007424 */ /* 0x000fe400078e00ff */
[----:B0-----:R-:W-:-:S03]  /*0c70*/  IMAD.WIDE.U32 R20, R34, 0x8, R20 ;  /* 0x0000000822147825 */ /* 0x001fc600078e0014 */
[----:B------:R0:W-:Y:S04]  /*0c80*/  STS [R11+0x14], R0 ;  /* 0x000014000b007388 */ /* 0x0001e80000000800 */
[----:B------:R0:W-:Y:S01]  /*0c90*/  STS [R11+0x18], R0 ;  /* 0x000018000b007388 */ /* 0x0001e20000000800 */
[----:B--2---:R-:W-:-:S03]  /*0ca0*/  DSETP.LT.AND P0, PT, R2, UR4, PT ;  /* 0x0000000402007e2a */ /* 0x004fc6000bf01000 */
[----:B------:R0:W-:Y:S04]  /*0cb0*/  STS [R11+0x1c], R0 ;  /* 0x00001c000b007388 */ /* 0x0001e80000000800 */
[----:B------:R0:W-:Y:S07]  /*0cc0*/  STG.E.64 desc[UR6][R20.64], R16 ;  /* 0x0000001014007986 */ /* 0x0001ee000c101b06 */
[----:B------:R-:W-:Y:S05]  /*0cd0*/  @!P0 EXIT ;  /* 0x000000000000894d */ /* 0x000fea0003800000 */
[----:B------:R-:W-:Y:S01]  /*0ce0*/  IADD3 R8, PT, PT, R35, -0x2, RZ ;  /* 0xfffffffe23087810 */ /* 0x000fe20007ffe0ff */
[----:B------:R-:W-:Y:S01]  /*0cf0*/  VIADD R6, R34, 0x1 ;  /* 0x0000000122067836 */ /* 0x000fe20000000000 */
[----:B------:R-:W2:Y:S01]  /*0d00*/  LDCU UR8, c[0x0][0x3a8] ;  /* 0x00007500ff0877ac */ /* 0x000ea20008000800 */
[----:B------:R-:W-:-:S07]  /*0d10*/  IMAD.MOV.U32 R25, RZ, RZ, RZ ;  /* 0x000000ffff197224 */ /* 0x000fce00078e00ff */
.L_x_114:
[----:B------:R-:W3:Y:S01]  /*0d20*/  LDC.64 R2, c[0x0][0x3c0] ;  /* 0x0000f000ff027b82 */ /* 0x000ee20000000a00 */
[----:B0-2---:R-:W-:-:S04]  /*0d30*/  IMAD R0, R34, 0x14, R25 ;  /* 0x0000001422007824 */ /* 0x005fc800078e0219 */
[----:B-1----:R-:W-:-:S05]  /*0d40*/  IMAD.HI.U32 R4, R0, 0x10624dd3, RZ ;  /* 0x10624dd300047827 */ /* 0x002fca00078e00ff */
[----:B------:R-:W-:-:S05]  /*0d50*/  SHF.R.U32.HI R5, RZ, 0x6, R4 ;  /* 0x00000006ff057819 */ /* 0x000fca0000011604 */
[----:B------:R-:W-:-:S04]  /*0d60*/  IMAD R5, R5, -0x3e8, R0 ;  /* 0xfffffc1805057824 */ /* 0x000fc800078e0200 */
[----:B---3--:R-:W-:-:S06]  /*0d70*/  IMAD.WIDE.U32 R2, R5, 0x8, R2 ;  /* 0x0000000805027825 */ /* 0x008fcc00078e0002 */
[----:B------:R-:W3:Y:S01]  /*0d80*/  LDG.E.64 R2, desc[UR6][R2.64] ;  /* 0x0000000602027981 */ /* 0x000ee2000c1e1b00 */
[----:B------:R-:W-:-:S05]  /*0d90*/  IADD3 R5, PT, PT, R25, 0x1, RZ ;  /* 0x0000000119057810 */ /* 0x000fca0007ffe0ff */
[----:B------:R-:W-:-:S05]  /*0da0*/  IMAD.HI R0, R5, 0x10624dd3, RZ ;  /* 0x10624dd305007827 */ /* 0x000fca00078e02ff */
[----:B----4-:R-:W-:-:S04]  /*0db0*/  SHF.R.U32.HI R7, RZ, 0x1f, R0 ;  /* 0x0000001fff077819 */ /* 0x010fc80000011600 */
[----:B------:R-:W-:-:S05]  /*0dc0*/  LEA.HI.SX32 R0, R0, R7, 0x1a ;  /* 0x0000000700007211 */ /* 0x000fca00078fd2ff */
[----:B------:R-:W-:Y:S01]  /*0dd0*/  IMAD R5, R0, -0x3e8, R5 ;  /* 0xfffffc1800057824 */ /* 0x000fe200078e0205 */
[----:B---3--:R0:W-:Y:S01]  /*0de0*/  STS.64 [R11], R2 ;  /* 0x000000020b007388 */ /* 0x0081e20000000a00 */
[----:B------:R-:W-:-:S14]  /*0df0*/  DSETP.GTU.AND P0, PT, R2, 1, PT ;  /* 0x3ff000000200742a */ /* 0x000fdc0003f0c000 */
[----:B0-----:R-:W-:Y:S05]  /*0e00*/  @P0 BRA `(.L_x_15) ;  /* 0x0000000400340947 */ /* 0x001fea0003800000 */
[----:B------:R-:W-:Y:S02]  /*0e10*/  VIADD R42, R5, 0x1 ;  /* 0x00000001052a7836 */ /* 0x000fe40000000000 */
[----:B------:R-:W-:-:S03]  /*0e20*/  IMAD R5, R34, 0x14, R5 ;  /* 0x0000001422057824 */ /* 0x000fc600078e0205 */
[----:B------:R-:W-:-:S05]  /*0e30*/  PRMT R0, R42, 0x9910, RZ ;  /* 0x000099102a007816 */ /* 0x000fca00000000ff */
[----:B------:R-:W-:-:S05]  /*0e40*/  IMAD R3, R0, -0x7ced, RZ ;  /* 0xffff831300037824 */ /* 0x000fca00078e02ff */
[----:B------:R-:W-:-:S04]  /*0e50*/  LEA.HI.SX32 R0, R3, R42, 0x10 ;  /* 0x0000002a03007211 */ /* 0x000fc800078f82ff */
[C---:B------:R-:W-:Y:S02]  /*0e60*/  LOP3.LUT R2, R0.reuse, 0xffff, RZ, 0xc0, !PT ;  /* 0x0000ffff00027812 */ /* 0x040fe400078ec0ff */
[----:B------:R-:W-:Y:S02]  /*0e70*/  PRMT R3, R0, 0x9910, RZ ;  /* 0x0000991000037816 */ /* 0x000fe400000000ff */
[----:B------:R-:W-:-:S04]  /*0e80*/  SHF.R.U32.HI R0, RZ, 0xf, R2 ;  /* 0x0000000fff007819 */ /* 0x000fc80000011602 */
[----:B------:R-:W-:-:S04]  /*0e90*/  LEA.HI.SX32 R0, R3, R0, 0x17 ;  /* 0x0000000003007211 */ /* 0x000fc800078fbaff */
[----:B------:R-:W-:-:S05]  /*0ea0*/  PRMT R0, R0, 0x9910, RZ ;  /* 0x0000991000007816 */ /* 0x000fca00000000ff */
[----:B------:R-:W-:-:S04]  /*0eb0*/  IMAD R0, R0, 0x3e8, RZ ;  /* 0x000003e800007824 */ /* 0x000fc800078e02ff */
[----:B------:R-:W-:-:S05]  /*0ec0*/  IMAD.MOV R0, RZ, RZ, -R0 ;  /* 0x000000ffff007224 */ /* 0x000fca00078e0a00 */
[----:B------:R-:W-:Y:S01]  /*0ed0*/  PRMT R3, R0, 0x7710, RZ ;  /* 0x0000771000037816 */ /* 0x000fe200000000ff */
[----:B------:R-:W-:-:S03]  /*0ee0*/  IMAD.HI.U32 R0, R5, 0x10624dd3, RZ ;  /* 0x10624dd305007827 */ /* 0x000fc600078e00ff */
[----:B------:R-:W-:Y:S02]  /*0ef0*/  IADD3 R42, PT, PT, R42, R3, RZ ;  /* 0x000000032a2a7210 */ /* 0x000fe40007ffe0ff */
[----:B------:R-:W0:Y:S01]  /*0f00*/  LDC.64 R2, c[0x0][0x3b8] ;  /* 0x0000ee00ff027b82 */ /* 0x000e220000000a00 */
[----:B------:R-:W-:Y:S02]  /*0f10*/  SHF.R.U32.HI R0, RZ, 0x6, R0 ;  /* 0x00000006ff007819 */ /* 0x000fe40000011600 */
[----:B------:R-:W-:-:S03]  /*0f20*/  PRMT R7, R42, 0x9910, RZ ;  /* 0x000099102a077816 */ /* 0x000fc600000000ff */
[----:B------:R-:W-:Y:S02]  /*0f30*/  IMAD R5, R0, -0x3e8, R5 ;  /* 0xfffffc1800057824 */ /* 0x000fe400078e0205 */
[----:B------:R-:W-:-:S04]  /*0f40*/  IMAD R7, R34, 0x14, R7 ;  /* 0x0000001422077824 */ /* 0x000fc800078e0207 */
[----:B------:R-:W-:-:S05]  /*0f50*/  IMAD.HI.U32 R4, R7, 0x10624dd3, RZ ;  /* 0x10624dd307047827 */ /* 0x000fca00078e00ff */
[----:B------:R-:W-:-:S05]  /*0f60*/  SHF.R.U32.HI R4, RZ, 0x6, R4 ;  /* 0x00000006ff047819 */ /* 0x000fca0000011604 */
[----:B------:R-:W-:Y:S02]  /*0f70*/  IMAD R7, R4, -0x3e8, R7 ;  /* 0xfffffc1804077824 */ /* 0x000fe400078e0207 */
[----:B0-----:R-:W-:-:S04]  /*0f80*/  IMAD.WIDE.U32 R4, R5, 0x4, R2 ;  /* 0x0000000405047825 */ /* 0x001fc800078e0002 */
[----:B------:R-:W-:Y:S02]  /*0f90*/  IMAD.WIDE.U32 R2, R7, 0x4, R2 ;  /* 0x0000000407027825 */ /* 0x000fe400078e0002 */
[----:B------:R0:W3:Y:S04]  /*0fa0*/  LDG.E R4, desc[UR6][R4.64] ;  /* 0x0000000604047981 */ /* 0x0000e8000c1e1900 */
[----:B------:R3:W4:Y:S01]  /*0fb0*/  LDG.E R2, desc[UR6][R2.64] ;  /* 0x0000000602027981 */ /* 0x000722000c1e1900 */
[-C--:B------:R-:W-:Y:S02]  /*0fc0*/  IABS R7, R8.reuse ;  /* 0x0000000800077213 */ /* 0x080fe40000000000 */
[----:B------:R-:W-:Y:S02]  /*0fd0*/  IABS R9, R8 ;  /* 0x0000000800097213 */ /* 0x000fe40000000000 */
[----:B------:R-:W1:Y:S03]  /*0fe0*/  I2F.RP R0, R7 ;  /* 0x0000000700007306 */ /* 0x000e660000209400 */
[----:B------:R-:W-:-:S05]  /*0ff0*/  IMAD.MOV R9, RZ, RZ, -R9 ;  /* 0x000000ffff097224 */ /* 0x000fca00078e0a09 */
[----:B-1----:R-:W1:Y:S02]  /*1000*/  MUFU.RCP R0, R0 ;  /* 0x0000000000007308 */ /* 0x002e640000001000 */
[----:B-1----:R-:W-:-:S06]  /*1010*/  VIADD R22, R0, 0xffffffe ;  /* 0x0ffffffe00167836 */ /* 0x002fcc0000000000 */
[----:B------:R1:W5:Y:S02]  /*1020*/  F2I.FTZ.U32.TRUNC.NTZ R23, R22 ;  /* 0x0000001600177305 */ /* 0x000364000021f000 */
[----:B-1----:R-:W-:Y:S01]  /*1030*/  MOV R22, RZ ;  /* 0x000000ff00167202 */ /* 0x002fe20000000f00 */
[----:B-----5:R-:W-:-:S04]  /*1040*/  IMAD.MOV R24, RZ, RZ, -R23 ;  /* 0x000000ffff187224 */ /* 0x020fc800078e0a17 */
[----:B0-----:R-:W-:-:S04]  /*1050*/  IMAD R5, R24, R7, RZ ;  /* 0x0000000718057224 */ /* 0x001fc800078e02ff */
[----:B------:R-:W-:-:S04]  /*1060*/  IMAD.HI.U32 R23, R23, R5, R22 ;  /* 0x0000000517177227 */ /* 0x000fc800078e0016 */
[----:B------:R-:W-:Y:S01]  /*1070*/  IMAD.MOV.U32 R22, RZ, RZ, R9 ;  /* 0x000000ffff167224 */ /* 0x000fe200078e0009 */
[----:B---3--:R-:W-:Y:S02]  /*1080*/  IABS R3, R4 ;  /* 0x0000000400037213 */ /* 0x008fe40000000000 */
[----:B----4-:R-:W-:-:S03]  /*1090*/  IABS R24, R2 ;  /* 0x0000000200187213 */ /* 0x010fc60000000000 */
[----:B------:R-:W-:-:S04]  /*10a0*/  IMAD.HI.U32 R0, R23, R3, RZ ;  /* 0x0000000317007227 */ /* 0x000fc800078e00ff */
[----:B------:R-:W-:-:S04]  /*10b0*/  IMAD.HI.U32 R23, R23, R24, RZ ;  /* 0x0000001817177227 */ /* 0x000fc800078e00ff */
[-C--:B------:R-:W-:Y:S02]  /*10c0*/  IMAD R23, R23, R22.reuse, R24 ;  /* 0x0000001617177224 */ /* 0x080fe400078e0218 */
[----:B------:R-:W-:Y:S01]  /*10d0*/  IMAD R0, R0, R22, R3 ;  /* 0x0000001600007224 */ /* 0x000fe200078e0203 */
[----:B------:R-:W-:Y:S02]  /*10e0*/  LOP3.LUT R3, RZ, R8, RZ, 0x33, !PT ;  /* 0x00000008ff037212 */ /* 0x000fe400078e33ff */
[C---:B------:R-:W-:Y:S02]  /*10f0*/  ISETP.GT.U32.AND P1, PT, R7.reuse, R23, PT ;  /* 0x000000170700720c */ /* 0x040fe40003f24070 */
[----:B------:R-:W-:-:S11]  /*1100*/  ISETP.GT.U32.AND P0, PT, R7, R0, PT ;  /* 0x000000000700720c */ /* 0x000fd60003f04070 */
[----:B------:R-:W-:Y:S01]  /*1110*/  @!P1 IMAD.IADD R23, R23, 0x1, -R7 ;  /* 0x0000000117179824 */ /* 0x000fe200078e0a07 */
[----:B------:R-:W-:Y:S02]  /*1120*/  ISETP.GE.AND P1, PT, R2, RZ, PT ;  /* 0x000000ff0200720c */ /* 0x000fe40003f26270 */
[----:B------:R-:W-:Y:S02]  /*1130*/  @!P0 IADD3 R0, PT, PT, R0, -R7, RZ ;  /* 0x8000000700008210 */ /* 0x000fe40007ffe0ff */
[C---:B------:R-:W-:Y:S02]  /*1140*/  ISETP.GT.U32.AND P3, PT, R7.reuse, R23, PT ;  /* 0x000000170700720c */ /* 0x040fe40003f64070 */
[----:B------:R-:W-:Y:S02]  /*1150*/  ISETP.GT.U32.AND P2, PT, R7, R0, PT ;  /* 0x000000000700720c */ /* 0x000fe40003f44070 */
[----:B------:R-:W-:-:S09]  /*1160*/  ISETP.GE.AND P0, PT, R4, RZ, PT ;  /* 0x000000ff0400720c */ /* 0x000fd20003f06270 */
[----:B------:R-:W-:Y:S02]  /*1170*/  @!P3 IADD3 R23, PT, PT, R23, -R7, RZ ;  /* 0x800000071717b210 */ /* 0x000fe40007ffe0ff */
[----:B------:R-:W-:Y:S01]  /*1180*/  @!P2 IMAD.IADD R0, R0, 0x1, -R7 ;  /* 0x000000010000a824 */ /* 0x000fe200078e0a07 */
[----:B------:R-:W-:Y:S02]  /*1190*/  ISETP.NE.AND P2, PT, R8, RZ, PT ;  /* 0x000000ff0800720c */ /* 0x000fe40003f45270 */
[----:B------:R-:W-:Y:S02]  /*11a0*/  @!P1 IMAD.MOV R23, RZ, RZ, -R23 ;  /* 0x000000ffff179224 */ /* 0x000fe400078e0a17 */
[----:B------:R-:W-:-:S03]  /*11b0*/  @!P0 IMAD.MOV R0, RZ, RZ, -R0 ;  /* 0x000000ffff008224 */ /* 0x000fc600078e0a00 */
[C---:B------:R-:W-:Y:S02]  /*11c0*/  SEL R2, R3.reuse, R23, !P2 ;  /* 0x0000001703027207 */ /* 0x040fe40005000000 */
[----:B------:R-:W-:-:S03]  /*11d0*/  SEL R22, R3, R0, !P2 ;  /* 0x0000000003167207 */ /* 0x000fc60005000000 */
[----:B------:R-:W-:Y:S01]  /*11e0*/  VIADD R4, R2, 0x1 ;  /* 0x0000000102047836 */ /* 0x000fe20000000000 */
[C---:B------:R-:W-:Y:S01]  /*11f0*/  IADD3 R0, PT, PT, R22.reuse, 0x1, RZ ;  /* 0x0000000116007810 */ /* 0x040fe20007ffe0ff */
[--C-:B------:R-:W-:Y:S01]  /*1200*/  IMAD R3, R22, 0x4, R13.reuse ;  /* 0x0000000416037824 */ /* 0x100fe200078e020d */
[----:B------:R-:W-:Y:S02]  /*1210*/  LEA R2, R2, R13, 0x2 ;  /* 0x0000000d02027211 */ /* 0x000fe400078e10ff */
[----:B------:R-:W-:Y:S04]  /*1220*/  STS [R11+0xc], R4 ;  /* 0x00000c040b007388 */ /* 0x000fe80000000800 */
[----:B------:R-:W-:Y:S04]  /*1230*/  STS [R11+0x10], R0 ;  /* 0x000010000b007388 */ /* 0x000fe80000000800 */
[----:B------:R-:W0:Y:S04]  /*1240*/  LDS R22, [R3+0x4] ;  /* 0x0000040003167984 */ /* 0x000e280000000800 */
[----:B0-----:R-:W-:Y:S04]  /*1250*/  STS [R11+0x8], R22 ;  /* 0x000008160b007388 */ /* 0x001fe80000000800 */
[----:B------:R-:W0:Y:S04]  /*1260*/  LDS R2, [R2+0x4] ;  /* 0x0000040002027984 */ /* 0x000e280000000800 */
[----:B0-----:R-:W-:Y:S04]  /*1270*/  STS [R3+0x4], R2 ;  /* 0x0000040203007388 */ /* 0x001fe80000000800 */
[----:B------:R-:W0:Y:S04]  /*1280*/  LDS R24, [R11+0xc] ;  /* 0x00000c000b187984 */ /* 0x000e280000000800 */
[----:B------:R-:W1:Y:S01]  /*1290*/  LDS R5, [R11+0x8] ;  /* 0x000008000b057984 */ /* 0x000e620000000800 */
[----:B0-----:R-:W-:-:S02]  /*12a0*/  IMAD R26, R24, 0x4, R13 ;  /* 0x00000004181a7824 */ /* 0x001fc400078e020d */
[----:B------:R-:W-:-:S03]  /*12b0*/  IMAD.MOV.U32 R24, RZ, RZ, RZ ;  /* 0x000000ffff187224 */ /* 0x000fc600078e00ff */
[----:B-1----:R0:W-:Y:S01]  /*12c0*/  STS [R26], R5 ;  /* 0x000000051a007388 */ /* 0x0021e20000000800 */
[----:B------:R-:W-:Y:S05]  /*12d0*/  BRA `(.L_x_16) ;  /* 0x0000003800807947 */ /* 0x000fea0003800000 */
.L_x_15:
[----:B------:R-:W-:Y:S01]  /*12e0*/  LDS R0, [R11+0x14] ;  /* 0x000014000b007984 */ /* 0x000fe20000000800 */
[----:B------:R-:W-:Y:S01]  /*12f0*/  IMAD.MOV.U32 R22, RZ, RZ, 0x1 ;  /* 0x00000001ff167424 */ /* 0x000fe200078e00ff */
[----:B------:R-:W-:Y:S02]  /*1300*/  BSSY.RECONVERGENT B0, `(.L_x_17) ;  /* 0x0000018000007945 */ /* 0x000fe40003800200 */
[----:B------:R-:W0:Y:S04]  /*1310*/  LDS R7, [R11+0x18] ;  /* 0x000018000b077984 */ /* 0x000e280000000800 */
[----:B------:R-:W1:Y:S01]  /*1320*/  LDS R9, [R11+0x1c] ;  /* 0x00001c000b097984 */ /* 0x000e620000000800 */
[----:B0-----:R-:W-:-:S05]  /*1330*/  IADD3 R0, PT, PT, R0, R7, RZ ;  /* 0x0000000700007210 */ /* 0x001fca0007ffe0ff */
[----:B-1----:R-:W-:-:S04]  /*1340*/  IMAD.IADD R9, R0, 0x1, R9 ;  /* 0x0000000100097824 */ /* 0x002fc800078e0209 */
[----:B------:R-:W0:Y:S08]  /*1350*/  I2F.F64 R28, R9 ;  /* 0x00000009001c7312 */ /* 0x000e300000201c00 */
[----:B0-----:R-:W0:Y:S02]  /*1360*/  MUFU.RCP64H R23, R29 ;  /* 0x0000001d00177308 */ /* 0x001e240000001800 */
[----:B0-----:R-:W-:-:S08]  /*1370*/  DFMA R24, -R28, R22, 1 ;  /* 0x3ff000001c18742b */ /* 0x001fd00000000116 */
[----:B------:R-:W-:-:S08]  /*1380*/  DFMA R24, R24, R24, R24 ;  /* 0x000000181818722b */ /* 0x000fd00000000018 */
[----:B------:R-:W-:Y:S01]  /*1390*/  DFMA R24, R22, R24, R22 ;  /* 0x000000181618722b */ /* 0x000fe20000000016 */
[----:B------:R-:W0:Y:S07]  /*13a0*/  I2F.F64 R22, R0 ;  /* 0x0000000000167312 */ /* 0x000e2e0000201c00 */
[----:B------:R-:W-:-:S08]  /*13b0*/  DFMA R26, -R28, R24, 1 ;  /* 0x3ff000001c1a742b */ /* 0x000fd00000000118 */
[----:B------:R-:W-:Y:S01]  /*13c0*/  DFMA R24, R24, R26, R24 ;  /* 0x0000001a1818722b */ /* 0x000fe20000000018 */
[----:B0-----:R-:W-:-:S07]  /*13d0*/  FSETP.GEU.AND P1, PT, |R23|, 6.5827683646048100446e-37, PT ;  /* 0x036000001700780b */ /* 0x001fce0003f2e200 */
[----:B------:R-:W-:-:S08]  /*13e0*/  DMUL R26, R22, R24 ;  /* 0x00000018161a7228 */ /* 0x000fd00000000000 */
[----:B------:R-:W-:-:S08]  /*13f0*/  DFMA R30, -R28, R26, R22 ;  /* 0x0000001a1c1e722b */ /* 0x000fd00000000116 */
[----:B------:R-:W-:-:S10]  /*1400*/  DFMA R24, R24, R30, R26 ;  /* 0x0000001e1818722b */ /* 0x000fd4000000001a */
[----:B------:R-:W-:-:S05]  /*1410*/  FFMA R4, RZ, R29, R25 ;  /* 0x0000001dff047223 */ /* 0x000fca0000000019 */
[----:B------:R-:W-:-:S13]  /*1420*/  FSETP.GT.AND P0, PT, |R4|, 1.469367938527859385e-39, PT ;  /* 0x001000000400780b */ /* 0x000fda0003f04200 */
[----:B------:R-:W-:Y:S05]  /*1430*/  @P0 BRA P1, `(.L_x_18) ;  /* 0x0000000000100947 */ /* 0x000fea0000800000 */
[----:B------:R-:W-:Y:S01]  /*1440*/  MOV R24, R22 ;  /* 0x0000001600187202 */ /* 0x000fe20000000f00 */
[----:B------:R-:W-:Y:S01]  /*1450*/  IMAD.MOV.U32 R25, RZ, RZ, R23 ;  /* 0x000000ffff197224 */ /* 0x000fe200078e0017 */
[----:B------:R-:W-:-:S07]  /*1460*/  MOV R36, 0x1480 ;  /* 0x0000148000247802 */ /* 0x000fce0000000f00 */
[----:B--2---:R-:W-:Y:S05]  /*1470*/  CALL.REL.NOINC `($__internal_0_$__cuda_sm20_div_rn_f64_full) ;  /* 0x0000005800207944 */ /* 0x004fea0003c00000 */
.L_x_18:
[----:B--2---:R-:W-:Y:S05]  /*1480*/  BSYNC.RECONVERGENT B0 ;  /* 0x0000000000007941 */ /* 0x004fea0003800200 */
.L_x_17:
[----:B------:R-:W-:Y:S01]  /*1490*/  IMAD.MOV.U32 R22, RZ, RZ, -0x66666666 ;  /* 0x9999999aff167424 */ /* 0x000fe200078e00ff */
[----:B------:R-:W-:Y:S01]  /*14a0*/  MOV R23, 0x3fb99999 ;  /* 0x3fb9999900177802 */ /* 0x000fe20000000f00 */
[----:B------:R-:W-:Y:S01]  /*14b0*/  UMOV UR4, 0x66666666 ;  /* 0x6666666600047882 */ /* 0x000fe20000000000 */
[----:B------:R-:W-:-:S04]  /*14c0*/  UMOV UR5, 0x3fe66666 ;  /* 0x3fe6666600057882 */ /* 0x000fc80000000000 */
[----:B------:R-:W-:-:S08]  /*14d0*/  DFMA R24, R24, UR4, R22 ;  /* 0x0000000418187c2b */ /* 0x000fd00008000016 */
[----:B------:R-:W-:-:S14]  /*14e0*/  DSETP.GTU.AND P0, PT, R2, R24, PT ;  /* 0x000000180200722a */ /* 0x000fdc0003f0c000 */
[----:B------:R-:W-:Y:S05]  /*14f0*/  @P0 BRA `(.L_x_19) ;  /* 0x00000030006c0947 */ /* 0x000fea0003800000 */
[----:B------:R0:W-:Y:S01]  /*1500*/  STS [R11+0x10], RZ ;  /* 0x000010ff0b007388 */ /* 0x0001e20000000800 */
[----:B------:R-:W-:Y:S01]  /*1510*/  ISETP.GE.U32.AND P0, PT, R35, 0x2, PT ;  /* 0x000000022300780c */ /* 0x000fe20003f06070 */
[----:B------:R-:W-:Y:S01]  /*1520*/  BSSY.RECONVERGENT B0, `(.L_x_20) ;  /* 0x00000f1000007945 */ /* 0x000fe20003800200 */
[----:B------:R-:W-:Y:S01]  /*1530*/  IMAD.MOV.U32 R0, RZ, RZ, RZ ;  /* 0x000000ffff007224 */ /* 0x000fe200078e00ff */
[----:B------:R0:W-:Y:S01]  /*1540*/  STS [R11+0x3c], RZ ;  /* 0x00003cff0b007388 */ /* 0x0001e20000000800 */
[----:B------:R-:W-:-:S03]  /*1550*/  CS2R R2, SRZ ;  /* 0x0000000000027805 */ /* 0x000fc6000001ff00 */
[----:B------:R0:W-:Y:S06]  /*1560*/  STS [R11+0x64], RZ ;  /* 0x000064ff0b007388 */ /* 0x0001ec0000000800 */
[----:B------:R-:W-:Y:S05]  /*1570*/  @!P0 BRA `(.L_x_21) ;  /* 0x0000000c00ac8947 */ /* 0x000fea0003800000 */
[----:B------:R-:W-:Y:S01]  /*1580*/  ISETP.GE.U32.AND P0, PT, R8, 0x3, PT ;  /* 0x000000030800780c */ /* 0x000fe20003f06070 */
[----:B------:R-:W-:Y:S01]  /*1590*/  BSSY.RECONVERGENT B1, `(.L_x_22) ;  /* 0x000008b000017945 */ /* 0x000fe20003800200 */
[----:B------:R-:W-:Y:S01]  /*15a0*/  IMAD.MOV.U32 R0, RZ, RZ, RZ ;  /* 0x000000ffff007224 */ /* 0x000fe200078e00ff */
[----:B------:R-:W-:Y:S02]  /*15b0*/  MOV R4, 0x1 ;  /* 0x0000000100047802 */ /* 0x000fe40000000f00 */
[----:B------:R-:W-:-:S08]  /*15c0*/  CS2R R2, SRZ ;  /* 0x0000000000027805 */ /* 0x000fd0000001ff00 */
[----:B------:R-:W-:Y:S05]  /*15d0*/  @!P0 BRA `(.L_x_23) ;  /* 0x0000000800188947 */ /* 0x000fea0003800000 */
[----:B------:R-:W-:Y:S02]  /*15e0*/  VIADD R4, R35, 0xffffffff ;  /* 0xffffffff23047836 */ /* 0x000fe40000000000 */
[----:B------:R-:W-:Y:S01]  /*15f0*/  HFMA2 R28, -RZ, RZ, 0, 5.9604644775390625e-08 ;  /* 0x00000001ff1c7431 */ /* 0x000fe200000001ff */
[----:B------:R-:W-:Y:S01]  /*1600*/  BSSY.RECONVERGENT B2, `(.L_x_24) ;  /* 0x0000082000027945 */ /* 0x000fe20003800200 */
[----:B------:R-:W-:Y:S01]  /*1610*/  IMAD.MOV.U32 R0, RZ, RZ, RZ ;  /* 0x000000ffff007224 */ /* 0x000fe200078e00ff */
[----:B------:R-:W-:Y:S02]  /*1620*/  CS2R R2, SRZ ;  /* 0x0000000000027805 */ /* 0x000fe4000001ff00 */
[----:B------:R-:W-:-:S07]  /*1630*/  LOP3.LUT R4, R4, 0xfffffffc, RZ, 0xc0, !PT ;  /* 0xfffffffc04047812 */ /* 0x000fce00078ec0ff */
.L_x_30:
[----:B------:R-:W-:Y:S01]  /*1640*/  IMAD R7, R28, 0x4, R13 ;  /* 0x000000041c077824 */ /* 0x000fe200078e020d */
[----:B------:R-:W-:Y:S04]  /*1650*/  BSSY.RECONVERGENT B3, `(.L_x_25) ;  /* 0x000001f000037945 */ /* 0x000fe80003800200 */
[----:B------:R-:W1:Y:S02]  /*1660*/  LDS R25, [R7] ;  /* 0x0000000007197984 */ /* 0x000e640000000800 */
[----:B-1----:R-:W-:-:S13]  /*1670*/  ISETP.NE.AND P0, PT, R25, R6, PT ;  /* 0x000000061900720c */ /* 0x002fda0003f05270 */
[----:B------:R-:W-:Y:S05]  /*1680*/  @P0 BRA `(.L_x_26) ;  /* 0x0000000000380947 */ /* 0x000fea0003800000 */
[----:B------:R-:W1:Y:S01]  /*1690*/  LDS R9, [R11+0x10] ;  /* 0x000010000b097984 */ /* 0x000e620000000800 */
[----:B------:R-:W-:-:S06]  /*16a0*/  IMAD R24, R0, 0x4, R11 ;  /* 0x0000000400187824 */ /* 0x000fcc00078e020b */
[----:B------:R-:W-:Y:S01]  /*16b0*/  LDS R24, [R24+0x3c] ;  /* 0x00003c0018187984 */ /* 0x000fe20000000800 */
[C---:B-1----:R-:W-:Y:S01]  /*16c0*/  LEA R22, R9.reuse, R11, 0x2 ;  /* 0x0000000b09167211 */ /* 0x042fe200078e10ff */
[----:B------:R-:W-:-:S04]  /*16d0*/  VIADD R26, R9, 0x1 ;  /* 0x00000001091a7836 */ /* 0x000fc80000000000 */
[----:B------:R-:W1:Y:S04]  /*16e0*/  LDS R23, [R22+0x3c] ;  /* 0x00003c0016177984 */ /* 0x000e680000000800 */
[----:B------:R-:W-:Y:S04]  /*16f0*/  STS [R11+0x10], R26 ;  /* 0x0000101a0b007388 */ /* 0x000fe80000000800 */
[----:B------:R-:W-:Y:S04]  /*1700*/  STS [R22+0x40], RZ ;  /* 0x000040ff16007388 */ /* 0x000fe80000000800 */
[----:B------:R-:W2:Y:S01]  /*1710*/  LDS R30, [R11+0x10] ;  /* 0x000010000b1e7984 */ /* 0x000ea20000000800 */
[----:B-1----:R-:W-:-:S04]  /*1720*/  ISETP.GT.AND P0, PT, R23, R24, PT ;  /* 0x000000181700720c */ /* 0x002fc80003f04270 */
[----:B------:R-:W-:Y:S01]  /*1730*/  SEL R0, R9, R0, P0 ;  /* 0x0000000009007207 */ /* 0x000fe20000000000 */
[----:B--2---:R-:W-:-:S05]  /*1740*/  IMAD R25, R30, 0x4, R11 ;  /* 0x000000041e197824 */ /* 0x004fca00078e020b */
[----:B------:R1:W-:Y:S01]  /*1750*/  STS [R25+0x64], R28 ;  /* 0x0000641c19007388 */ /* 0x0003e20000000800 */
[----:B------:R-:W-:Y:S05]  /*1760*/  BRA `(.L_x_27) ;  /* 0x0000000000347947 */ /* 0x000fea0003800000 */
.L_x_26:
[----:B------:R-:W1:Y:S01]  /*1770*/  LDC.64 R22, c[0x0][0x398] ;  /* 0x0000e600ff167b82 */ /* 0x000e620000000a00 */
[----:B------:R-:W2:Y:S01]  /*1780*/  LDS R26, [R11+0x10] ;  /* 0x000010000b1a7984 */ /* 0x000ea20000000800 */
[----:B-1----:R-:W-:-:S06]  /*1790*/  IMAD.WIDE R24, R25, 0x4, R22 ;  /* 0x0000000419187825 */ /* 0x002fcc00078e0216 */
[----:B------:R-:W3:Y:S01]  /*17a0*/  LDG.E R24, desc[UR6][R24.64+-0x4] ;  /* 0xfffffc0618187981 */ /* 0x000ee2000c1e1900 */
[----:B--2---:R-:W-:-:S05]  /*17b0*/  LEA R9, R26, R11, 0x2 ;  /* 0x0000000b1a097211 */ /* 0x004fca00078e10ff */
[----:B------:R-:W3:Y:S02]  /*17c0*/  LDS R27, [R9+0x3c] ;  /* 0x00003c00091b7984 */ /* 0x000ee40000000800 */
[----:B---3--:R-:W-:-:S05]  /*17d0*/  IMAD.IADD R30, R24, 0x1, R27 ;  /* 0x00000001181e7824 */ /* 0x008fca00078e021b */
[----:B------:R-:W-:Y:S04]  /*17e0*/  STS [R9+0x3c], R30 ;  /* 0x00003c1e09007388 */ /* 0x000fe80000000800 */
[----:B------:R-:W1:Y:S02]  /*17f0*/  LDS R27, [R7] ;  /* 0x00000000071b7984 */ /* 0x000e640000000800 */
[----:B-1----:R-:W-:-:S06]  /*1800*/  IMAD.WIDE R22, R27, 0x4, R22 ;  /* 0x000000041b167825 */ /* 0x002fcc00078e0216 */
[----:B------:R-:W2:Y:S02]  /*1810*/  LDG.E R22, desc[UR6][R22.64+-0x4] ;  /* 0xfffffc0616167981 */ /* 0x000ea4000c1e1900 */
[----:B--2---:R-:W1:Y:S02]  /*1820*/  I2F.F64 R26, R22 ;  /* 0x00000016001a7312 */ /* 0x004e640000201c00 */
[----:B-1----:R-:W-:-:S11]  /*1830*/  DADD R2, R2, R26 ;  /* 0x0000000002027229 */ /* 0x002fd6000000001a */
.L_x_27:
[----:B------:R-:W-:Y:S05]  /*1840*/  BSYNC.RECONVERGENT B3 ;  /* 0x0000000000037941 */ /* 0x000fea0003800200 */
.L_x_25:
[----:B------:R-:W2:Y:S02]  /*1850*/  LDS R23, [R7+0x4] ;  /* 0x0000040007177984 */ /* 0x000ea40000000800 */
[----:B--2---:R-:W-:-:S13]  /*1860*/  ISETP.NE.AND P1, PT, R23, R6, PT ;  /* 0x000000061700720c */ /* 0x004fda0003f25270 */
[----:B-1----:R-:W1:Y:S01]  /*1870*/  @P1 LDC.64 R24, c[0x0][0x398] ;  /* 0x0000e600ff181b82 */ /* 0x002e620000000a00 */
[----:B------:R-:W2:Y:S01]  /*1880*/  @P1 LDS R26, [R11+0x10] ;  /* 0x000010000b1a1984 */ /* 0x000ea20000000800 */
[----:B-1----:R-:W-:-:S06]  /*1890*/  @P1 IMAD.WIDE R22, R23, 0x4, R24 ;  /* 0x0000000417161825 */ /* 0x002fcc00078e0218 */
[----:B------:R-:W3:Y:S01]  /*18a0*/  @P1 LDG.E R22, desc[UR6][R22.64+-0x4] ;  /* 0xfffffc0616161981 */ /* 0x000ee2000c1e1900 */
[--C-:B------:R-:W-:Y:S02]  /*18b0*/  @!P1 IMAD R32, R0, 0x4, R11.reuse ;  /* 0x0000000400209824 */ /* 0x100fe400078e020b */
[----:B------:R-:W-:Y:S02]  /*18c0*/  @!P1 VIADD R30, R28, 0x1 ;  /* 0x000000011c1e9836 */ /* 0x000fe40000000000 */
[----:B--2---:R-:W-:-:S05]  /*18d0*/  @P1 IMAD R26, R26, 0x4, R11 ;  /* 0x000000041a1a1824 */ /* 0x004fca00078e020b */
[----:B------:R-:W3:Y:S02]  /*18e0*/  @P1 LDS R9, [R26+0x3c] ;  /* 0x00003c001a091984 */ /* 0x000ee40000000800 */
[----:B---3--:R-:W-:-:S05]  /*18f0*/  @P1 IADD3 R27, PT, PT, R22, R9, RZ ;  /* 0x00000009161b1210 */ /* 0x008fca0007ffe0ff */
[----:B------:R-:W-:Y:S04]  /*1900*/  @P1 STS [R26+0x3c], R27 ;  /* 0x00003c1b1a001388 */ /* 0x000fe80000000800 */
[----:B------:R-:W1:Y:S04]  /*1910*/  @!P1 LDS R9, [R11+0x10] ;  /* 0x000010000b099984 */ /* 0x000e680000000800 */
[----:B------:R-:W-:Y:S04]  /*1920*/  @!P1 LDS R32, [R32+0x3c] ;  /* 0x00003c0020209984 */ /* 0x000fe80000000800 */
[----:B------:R-:W-:Y:S01]  /*1930*/  @P1 LDS R31, [R7+0x4] ;  /* 0x00000400071f1984 */ /* 0x000fe20000000800 */
[C---:B-1----:R-:W-:Y:S01]  /*1940*/  @!P1 IMAD R33, R9.reuse, 0x4, R11 ;  /* 0x0000000409219824 */ /* 0x042fe200078e020b */
[----:B------:R-:W-:-:S04]  /*1950*/  @!P1 IADD3 R36, PT, PT, R9, 0x1, RZ ;  /* 0x0000000109249810 */ /* 0x000fc80007ffe0ff */
[----:B------:R-:W-:Y:S04]  /*1960*/  @!P1 LDS R29, [R33+0x3c] ;  /* 0x00003c00211d9984 */ /* 0x000fe80000000800 */
[----:B------:R-:W-:Y:S04]  /*1970*/  @!P1 STS [R11+0x10], R36 ;  /* 0x000010240b009388 */ /* 0x000fe80000000800 */
[----:B------:R-:W-:Y:S04]  /*1980*/  @!P1 STS [R33+0x40], RZ ;  /* 0x000040ff21009388 */ /* 0x000fe80000000800 */
[----:B------:R-:W1:Y:S02]  /*1990*/  @!P1 LDS R22, [R11+0x10] ;  /* 0x000010000b169984 */ /* 0x000e640000000800 */
[----:B-1----:R-:W-:-:S05]  /*19a0*/  @!P1 IMAD R37, R22, 0x4, R11 ;  /* 0x0000000416259824 */ /* 0x002fca00078e020b */
[----:B------:R-:W-:Y:S04]  /*19b0*/  @!P1 STS [R37+0x64], R30 ;  /* 0x0000641e25009388 */ /* 0x000fe80000000800 */
[----:B------:R-:W1:Y:S02]  /*19c0*/  LDS R27, [R7+0x8] ;  /* 0x00000800071b7984 */ /* 0x000e640000000800 */
[----:B-1----:R-:W-:-:S13]  /*19d0*/  ISETP.NE.AND P2, PT, R27, R6, PT ;  /* 0x000000061b00720c */ /* 0x002fda0003f45270 */
[----:B------:R-:W1:Y:S01]  /*19e0*/  @P2 LDC.64 R22, c[0x0][0x398] ;  /* 0x0000e600ff162b82 */ /* 0x000e620000000a00 */
[----:B------:R-:W2:Y:S01]  /*19f0*/  @P2 LDS R36, [R11+0x10] ;  /* 0x000010000b242984 */ /* 0x000ea20000000800 */
[----:B-1----:R-:W-:-:S06]  /*1a00*/  @P2 IMAD.WIDE R26, R27, 0x4, R22 ;  /* 0x000000041b1a2825 */ /* 0x002fcc00078e0216 */
[----:B------:R-:W3:Y:S01]  /*1a10*/  @P2 LDG.E R26, desc[UR6][R26.64+-0x4] ;  /* 0xfffffc061a1a2981 */ /* 0x000ee2000c1e1900 */
[----:B------:R-:W-:-:S06]  /*1a20*/  @P1 IMAD.WIDE R24, R31, 0x4, R24 ;  /* 0x000000041f181825 */ /* 0x000fcc00078e0218 */
[----:B------:R-:W4:Y:S01]  /*1a30*/  @P1 LDG.E R24, desc[UR6][R24.64+-0x4] ;  /* 0xfffffc0618181981 */ /* 0x000f22000c1e1900 */
[----:B--2---:R-:W-:-:S05]  /*1a40*/  @P2 LEA R36, R36, R11, 0x2 ;  /* 0x0000000b24242211 */ /* 0x004fca00078e10ff */
[----:B------:R-:W3:Y:S02]  /*1a50*/  @P2 LDS R33, [R36+0x3c] ;  /* 0x00003c0024212984 */ /* 0x000ee40000000800 */
[----:B---3--:R-:W-:-:S05]  /*1a60*/  @P2 IMAD.IADD R33, R26, 0x1, R33 ;  /* 0x000000011a212824 */ /* 0x008fca00078e0221 */
[----:B------:R-:W-:Y:S04]  /*1a70*/  @P2 STS [R36+0x3c], R33 ;  /* 0x00003c2124002388 */ /* 0x000fe80000000800 */
[----:B------:R-:W1:Y:S02]  /*1a80*/  @P2 LDS R37, [R7+0x8] ;  /* 0x0000080007252984 */ /* 0x000e640000000800 */
[----:B-1----:R-:W-:-:S06]  /*1a90*/  @P2 IMAD.WIDE R30, R37, 0x4, R22 ;  /* 0x00000004251e2825 */ /* 0x002fcc00078e0216 */
[----:B------:R-:W2:Y:S01]  /*1aa0*/  @P2 LDG.E R30, desc[UR6][R30.64+-0x4] ;  /* 0xfffffc061e1e2981 */ /* 0x000ea2000c1e1900 */
[----:B----4-:R-:W1:Y:S01]  /*1ab0*/  @P1 I2F.F64 R22, R24 ;  /* 0x0000001800161312 */ /* 0x010e620000201c00 */
[----:B------:R-:W-:Y:S01]  /*1ac0*/  @!P1 ISETP.GT.AND P0, PT, R29, R32, PT ;  /* 0x000000201d00920c */ /* 0x000fe20003f04270 */
[----:B------:R-:W-:Y:S03]  /*1ad0*/  BSSY.RECONVERGENT B3, `(.L_x_28) ;  /* 0x0000014000037945 */ /* 0x000fe60003800200 */
[----:B------:R-:W-:Y:S01]  /*1ae0*/  @!P1 SEL R0, R9, R0, P0 ;  /* 0x0000000009009207 */ /* 0x000fe20000000000 */
[----:B-1----:R-:W-:Y:S02]  /*1af0*/  @P1 DADD R2, R2, R22 ;  /* 0x0000000002021229 */ /* 0x002fe40000000016 */
[----:B--2---:R-:W1:Y:S06]  /*1b00*/  @P2 I2F.F64 R26, R30 ;  /* 0x0000001e001a2312 */ /* 0x004e6c0000201c00 */
[----:B-1----:R-:W-:Y:S01]  /*1b10*/  @P2 DADD R2, R2, R26 ;  /* 0x0000000002022229 */ /* 0x002fe2000000001a */
[----:B------:R-:W-:Y:S10]  /*1b20*/  @P2 BRA `(.L_x_29) ;  /* 0x0000000000382947 */ /* 0x000ff40003800000 */
[----:B------:R-:W1:Y:S01]  /*1b30*/  LDS R22, [R11+0x10] ;  /* 0x000010000b167984 */ /* 0x000e620000000800 */
[----:B------:R-:W-:Y:S02]  /*1b40*/  IMAD R25, R0, 0x4, R11 ;  /* 0x0000000400197824 */ /* 0x000fe400078e020b */
[----:B------:R-:W-:-:S04]  /*1b50*/  VIADD R9, R28, 0x2 ;  /* 0x000000021c097836 */ /* 0x000fc80000000000 */
        /* <DEDUP_REMOVED lines=8> */
[----:B------:R-:W-:Y:S02]  /*1be0*/  SEL R0, R22, R0, P0 ;  /* 0x0000000016007207 */ /* 0x000fe40000000000 */
[----:B--2---:R-:W-:-:S05]  /*1bf0*/  LEA R30, R30, R11, 0x2 ;  /* 0x0000000b1e1e7211 */ /* 0x004fca00078e10ff */
[----:B------:R1:W-:Y:S02]  /*1c00*/  STS [R30+0x64], R9 ;  /* 0x000064091e007388 */ /* 0x0003e40000000800 */
.L_x_29:
[----:B------:R-:W-:Y:S05]  /*1c10*/  BSYNC.RECONVERGENT B3 ;  /* 0x0000000000037941 */ /* 0x000fea0003800200 */
.L_x_28:
[----:B------:R-:W2:Y:S02]  /*1c20*/  LDS R25, [R7+0xc] ;  /* 0x00000c0007197984 */ /* 0x000ea40000000800 */
[----:B--2---:R-:W-:-:S13]  /*1c30*/  ISETP.NE.AND P1, PT, R25, R6, PT ;  /* 0x000000061900720c */ /* 0x004fda0003f25270 */
[----:B------:R-:W2:Y:S01]  /*1c40*/  @P1 LDC.64 R22, c[0x0][0x398] ;  /* 0x0000e600ff161b82 */ /* 0x000ea20000000a00 */
[----:B------:R-:W3:Y:S01]  /*1c50*/  @P1 LDS R26, [R11+0x10] ;  /* 0x000010000b1a1984 */ /* 0x000ee20000000800 */
[----:B--2---:R-:W-:-:S06]  /*1c60*/  @P1 IMAD.WIDE R24, R25, 0x4, R22 ;  /* 0x0000000419181825 */ /* 0x004fcc00078e0216 */
[----:B------:R-:W2:Y:S01]  /*1c70*/  @P1 LDG.E R24, desc[UR6][R24.64+-0x4] ;  /* 0xfffffc0618181981 */ /* 0x000ea2000c1e1900 */
[----:B---3--:R-:W-:-:S05]  /*1c80*/  @P1 IMAD R26, R26, 0x4, R11 ;  /* 0x000000041a1a1824 */ /* 0x008fca00078e020b */
[----:B-1----:R-:W2:Y:S02]  /*1c90*/  @P1 LDS R9, [R26+0x3c] ;  /* 0x00003c001a091984 */ /* 0x002ea40000000800 */
[----:B--2---:R-:W-:-:S05]  /*1ca0*/  @P1 IMAD.IADD R9, R24, 0x1, R9 ;  /* 0x0000000118091824 */ /* 0x004fca00078e0209 */
[----:B------:R-:W-:Y:S04]  /*1cb0*/  @P1 STS [R26+0x3c], R9 ;  /* 0x00003c091a001388 */ /* 0x000fe80000000800 */
[----:B------:R-:W1:Y:S02]  /*1cc0*/  @P1 LDS R27, [R7+0xc] ;  /* 0x00000c00071b1984 */ /* 0x000e640000000800 */
[----:B-1----:R-:W-:Y:S02]  /*1cd0*/  @P1 IMAD.WIDE R22, R27, 0x4, R22 ;  /* 0x000000041b161825 */ /* 0x002fe400078e0216 */
[----:B------:R-:W1:Y:S04]  /*1ce0*/  @!P1 LDS R27, [R11+0x10] ;  /* 0x000010000b1b9984 */ /* 0x000e680000000800 */
[----:B------:R-:W2:Y:S01]  /*1cf0*/  @P1 LDG.E R22, desc[UR6][R22.64+-0x4] ;  /* 0xfffffc0616161981 */ /* 0x000ea2000c1e1900 */
[----:B------:R-:W-:-:S02]  /*1d00*/  @!P1 LEA R30, R0, R11, 0x2 ;  /* 0x0000000b001e9211 */ /* 0x000fc400078e10ff */
[C---:B------:R-:W-:Y:S01]  /*1d10*/  IADD3 R7, PT, PT, R28.reuse, 0x3, RZ ;  /* 0x000000031c077810 */ /* 0x040fe20007ffe0ff */
[----:B------:R-:W-:-:S03]  /*1d20*/  VIADD R28, R28, 0x4 ;  /* 0x000000041c1c7836 */ /* 0x000fc60000000000 */
[----:B------:R-:W-:Y:S01]  /*1d30*/  @!P1 LDS R30, [R30+0x3c] ;  /* 0x00003c001e1e9984 */ /* 0x000fe20000000800 */
[----:B------:R-:W-:Y:S01]  /*1d40*/  ISETP.NE.AND P2, PT, R7, R4, PT ;  /* 0x000000040700720c */ /* 0x000fe20003f45270 */
[C---:B-1----:R-:W-:Y:S02]  /*1d50*/  @!P1 IMAD R24, R27.reuse, 0x4, R11 ;  /* 0x000000041b189824 */ /* 0x042fe400078e020b */
[----:B------:R-:W-:-:S03]  /*1d60*/  @!P1 VIADD R32, R27, 0x1 ;  /* 0x000000011b209836 */ /* 0x000fc60000000000 */
[----:B------:R-:W1:Y:S04]  /*1d70*/  @!P1 LDS R25, [R24+0x3c] ;  /* 0x00003c0018199984 */ /* 0x000e680000000800 */
[----:B------:R-:W-:Y:S04]  /*1d80*/  @!P1 STS [R11+0x10], R32 ;  /* 0x000010200b009388 */ /* 0x000fe80000000800 */
[----:B------:R-:W-:Y:S04]  /*1d90*/  @!P1 STS [R24+0x40], RZ ;  /* 0x000040ff18009388 */ /* 0x000fe80000000800 */
[----:B------:R-:W3:Y:S01]  /*1da0*/  @!P1 LDS R26, [R11+0x10] ;  /* 0x000010000b1a9984 */ /* 0x000ee20000000800 */
[----:B-1----:R-:W-:-:S04]  /*1db0*/  @!P1 ISETP.GT.AND P0, PT, R25, R30, PT ;  /* 0x0000001e1900920c */ /* 0x002fc80003f04270 */
[----:B------:R-:W-:Y:S01]  /*1dc0*/  @!P1 SEL R0, R27, R0, P0 ;  /* 0x000000001b009207 */ /* 0x000fe20000000000 */
[----:B---3--:R-:W-:-:S05]  /*1dd0*/  @!P1 IMAD R26, R26, 0x4, R11 ;  /* 0x000000041a1a9824 */ /* 0x008fca00078e020b */
[----:B------:R1:W-:Y:S01]  /*1de0*/  @!P1 STS [R26+0x64], R7 ;  /* 0x000064071a009388 */ /* 0x0003e20000000800 */
[----:B--2---:R-:W2:Y:S02]  /*1df0*/  @P1 I2F.F64 R22, R22 ;  /* 0x0000001600161312 */ /* 0x004ea40000201c00 */
[----:B--2---:R-:W-:Y:S01]  /*1e00*/  @P1 DADD R2, R2, R22 ;  /* 0x0000000002021229 */ /* 0x004fe20000000016 */
[----:B-1----:R-:W-:Y:S10]  /*1e10*/  @P2 BRA `(.L_x_30) ;  /* 0xfffffff800082947 */ /* 0x002ff4000383ffff */
[----:B------:R-:W-:Y:S05]  /*1e20*/  BSYNC.RECONVERGENT B2 ;  /* 0x0000000000027941 */ /* 0x000fea0003800200 */
.L_x_24:
[----:B------:R-:W-:-:S07]  /*1e30*/  MOV R4, R28 ;  /* 0x0000001c00047202 */ /* 0x000fce0000000f00 */
.L_x_23:
[----:B------:R-:W-:Y:S05]  /*1e40*/  BSYNC.RECONVERGENT B1 ;  /* 0x0000000000017941 */ /* 0x000fea0003800200 */
.L_x_22:
[----:B------:R-:W-:-:S05]  /*1e50*/  VIADD R9, R35, 0xffffffff ;  /* 0xffffffff23097836 */ /* 0x000fca0000000000 */
[----:B------:R-:W-:-:S13]  /*1e60*/  LOP3.LUT P0, R9, R9, 0x3, RZ, 0xc0, !PT ;  /* 0x0000000309097812 */ /* 0x000fda000780c0ff */
[----:B------:R-:W-:Y:S05]  /*1e70*/  @!P0 BRA `(.L_x_21) ;  /* 0x00000004006c8947 */ /* 0x000fea0003800000 */
[----:B------:R-:W-:-:S05]  /*1e80*/  IMAD R7, R4, 0x4, R13 ;  /* 0x0000000404077824 */ /* 0x000fca00078e020d */
[----:B------:R-:W1:Y:S02]  /*1e90*/  LDS R25, [R7] ;  /* 0x0000000007197984 */ /* 0x000e640000000800 */
[----:B-1----:R-:W-:-:S13]  /*1ea0*/  ISETP.NE.AND P1, PT, R25, R6, PT ;  /* 0x000000061900720c */ /* 0x002fda0003f25270 */
[----:B------:R-:W1:Y:S01]  /*1eb0*/  @P1 LDC.64 R22, c[0x0][0x398] ;  /* 0x0000e600ff161b82 */ /* 0x000e620000000a00 */
[----:B------:R-:W2:Y:S01]  /*1ec0*/  @P1 LDS R26, [R11+0x10] ;  /* 0x000010000b1a1984 */ /* 0x000ea20000000800 */
[----:B-1----:R-:W-:-:S06]  /*1ed0*/  @P1 IMAD.WIDE R24, R25, 0x4, R22 ;  /* 0x0000000419181825 */ /* 0x002fcc00078e0216 */
[----:B------:R-:W3:Y:S01]  /*1ee0*/  @P1 LDG.E R24, desc[UR6][R24.64+-0x4] ;  /* 0xfffffc0618181981 */ /* 0x000ee2000c1e1900 */
[----:B--2---:R-:W-:-:S05]  /*1ef0*/  @P1 LEA R26, R26, R11, 0x2 ;  /* 0x0000000b1a1a1211 */ /* 0x004fca00078e10ff */
[----:B------:R-:W3:Y:S02]  /*1f00*/  @P1 LDS R27, [R26+0x3c] ;  /* 0x00003c001a1b1984 */ /* 0x000ee40000000800 */
[----:B---3--:R-:W-:-:S05]  /*1f10*/  @P1 IMAD.IADD R27, R24, 0x1, R27 ;  /* 0x00000001181b1824 */ /* 0x008fca00078e021b */
[----:B------:R-:W-:Y:S04]  /*1f20*/  @P1 STS [R26+0x3c], R27 ;  /* 0x00003c1b1a001388 */ /* 0x000fe80000000800 */
[----:B------:R-:W1:Y:S04]  /*1f30*/  @P1 LDS R29, [R7] ;  /* 0x00000000071d1984 */ /* 0x000e680000000800 */
[----:B------:R-:W2:Y:S01]  /*1f40*/  @!P1 LDS R28, [R11+0x10] ;  /* 0x000010000b1c9984 */ /* 0x000ea20000000800 */
[----:B-1----:R-:W-:-:S06]  /*1f50*/  @P1 IMAD.WIDE R22, R29, 0x4, R22 ;  /* 0x000000041d161825 */ /* 0x002fcc00078e0216 */
[----:B------:R-:W3:Y:S01]  /*1f60*/  @P1 LDG.E R22, desc[UR6][R22.64+-0x4] ;  /* 0xfffffc0616161981 */ /* 0x000ee2000c1e1900 */
[----:B------:R-:W-:Y:S01]  /*1f70*/  @!P1 IMAD R29, R0, 0x4, R11 ;  /* 0x00000004001d9824 */ /* 0x000fe200078e020b */
[C---:B--2---:R-:W-:Y:S01]  /*1f80*/  @!P1 LEA R24, R28.reuse, R11, 0x2 ;  /* 0x0000000b1c189211 */ /* 0x044fe200078e10ff */
[----:B------:R-:W-:Y:S01]  /*1f90*/  @!P1 VIADD R32, R28, 0x1 ;  /* 0x000000011c209836 */ /* 0x000fe20000000000 */
[----:B------:R-:W-:Y:S02]  /*1fa0*/  ISETP.NE.AND P2, PT, R9, 0x1, PT ;  /* 0x000000010900780c */ /* 0x000fe40003f45270 */
[----:B------:R-:W-:Y:S04]  /*1fb0*/  @!P1 LDS R30, [R29+0x3c] ;  /* 0x00003c001d1e9984 */ /* 0x000fe80000000800 */
[----:B------:R-:W1:Y:S04]  /*1fc0*/  @!P1 LDS R25, [R24+0x3c] ;  /* 0x00003c0018199984 */ /* 0x000e680000000800 */
[----:B------:R-:W-:Y:S04]  /*1fd0*/  @!P1 STS [R11+0x10], R32 ;  /* 0x000010200b009388 */ /* 0x000fe80000000800 */
[----:B------:R-:W-:Y:S04]  /*1fe0*/  @!P1 STS [R24+0x40], RZ ;  /* 0x000040ff18009388 */ /* 0x000fe80000000800 */
[----:B------:R-:W2:Y:S01]  /*1ff0*/  @!P1 LDS R26, [R11+0x10] ;  /* 0x000010000b1a9984 */ /* 0x000ea20000000800 */
[----:B-1----:R-:W-:-:S04]  /*2000*/  @!P1 ISETP.GT.AND P0, PT, R25, R30, PT ;  /* 0x0000001e1900920c */ /* 0x002fc80003f04270 */
[----:B------:R-:W-:Y:S01]  /*2010*/  @!P1 SEL R0, R28, R0, P0 ;  /* 0x000000001c009207 */ /* 0x000fe20000000000 */
[----:B--2---:R-:W-:-:S05]  /*2020*/  @!P1 IMAD R27, R26, 0x4, R11 ;  /* 0x000000041a1b9824 */ /* 0x004fca00078e020b */
[----:B------:R1:W-:Y:S01]  /*2030*/  @!P1 STS [R27+0x64], R4 ;  /* 0x000064041b009388 */ /* 0x0003e20000000800 */
[----:B---3--:R-:W2:Y:S02]  /*2040*/  @P1 I2F.F64 R22, R22 ;  /* 0x0000001600161312 */ /* 0x008ea40000201c00 */
[----:B--2---:R-:W-:Y:S01]  /*2050*/  @P1 DADD R2, R22, R2 ;  /* 0x0000000016021229 */ /* 0x004fe20000000002 */
[----:B-1----:R-:W-:Y:S10]  /*2060*/  @!P2 BRA `(.L_x_21) ;  /* 0x0000000000f0a947 */ /* 0x002ff40003800000 */
[----:B------:R-:W1:Y:S02]  /*2070*/  LDS R25, [R7+0x4] ;  /* 0x0000040007197984 */ /* 0x000e640000000800 */
        /* <DEDUP_REMOVED lines=9> */
[----:B------:R-:W1:Y:S04]  /*2110*/  @P1 LDS R29, [R7+0x4] ;  /* 0x00000400071d1984 */ /* 0x000e680000000800 */
[----:B------:R-:W2:Y:S01]  /*2120*/  @!P1 LDS R28, [R11+0x10] ;  /* 0x000010000b1c9984 */ /* 0x000ea20000000800 */
[----:B-1----:R-:W-:-:S06]  /*2130*/  @P1 IMAD.WIDE R22, R29, 0x4, R22 ;  /* 0x000000041d161825 */ /* 0x002fcc00078e0216 */
[----:B------:R-:W3:Y:S01]  /*2140*/  @P1 LDG.E R22, desc[UR6][R22.64+-0x4] ;  /* 0xfffffc0616161981 */ /* 0x000ee2000c1e1900 */
[----:B------:R-:W-:Y:S01]  /*2150*/  @!P1 IMAD R30, R0, 0x4, R11 ;  /* 0x00000004001e9824 */ /* 0x000fe200078e020b */
[C---:B--2---:R-:W-:Y:S01]  /*2160*/  @!P1 LEA R24, R28.reuse, R11, 0x2 ;  /* 0x0000000b1c189211 */ /* 0x044fe200078e10ff */
[----:B------:R-:W-:Y:S01]  /*2170*/  @!P1 VIADD R32, R28, 0x1 ;  /* 0x000000011c209836 */ /* 0x000fe20000000000 */
[----:B------:R-:W-:Y:S01]  /*2180*/  ISETP.NE.AND P2, PT, R9, 0x2, PT ;  /* 0x000000020900780c */ /* 0x000fe20003f45270 */
[----:B------:R-:W-:Y:S02]  /*2190*/  @!P1 VIADD R27, R4, 0x1 ;  /* 0x00000001041b9836 */ /* 0x000fe40000000000 */
[----:B------:R-:W-:Y:S04]  /*21a0*/  @!P1 LDS R30, [R30+0x3c] ;  /* 0x00003c001e1e9984 */ /* 0x000fe80000000800 */
[----:B------:R-:W1:Y:S04]  /*21b0*/  @!P1 LDS R25, [R24+0x3c] ;  /* 0x00003c0018199984 */ /* 0x000e680000000800 */
[----:B------:R-:W-:Y:S04]  /*21c0*/  @!P1 STS [R11+0x10], R32 ;  /* 0x000010200b009388 */ /* 0x000fe80000000800 */
[----:B------:R-:W-:Y:S04]  /*21d0*/  @!P1 STS [R24+0x40], RZ ;  /* 0x000040ff18009388 */ /* 0x000fe80000000800 */
[----:B------:R-:W2:Y:S01]  /*21e0*/  @!P1 LDS R26, [R11+0x10] ;  /* 0x000010000b1a9984 */ /* 0x000ea20000000800 */
[----:B-1----:R-:W-:-:S04]  /*21f0*/  @!P1 ISETP.GT.AND P0, PT, R25, R30, PT ;  /* 0x0000001e1900920c */ /* 0x002fc80003f04270 */
[----:B------:R-:W-:Y:S02]  /*2200*/  @!P1 SEL R0, R28, R0, P0 ;  /* 0x000000001c009207 */ /* 0x000fe40000000000 */
[----:B--2---:R-:W-:-:S05]  /*2210*/  @!P1 LEA R26, R26, R11, 0x2 ;  /* 0x0000000b1a1a9211 */ /* 0x004fca00078e10ff */
        /* <DEDUP_REMOVED lines=10> */
[----:B--2---:R-:W-:-:S05]  /*22c0*/  @P1 IMAD R26, R26, 0x4, R11 ;  /* 0x000000041a1a1824 */ /* 0x004fca00078e020b */
[----:B------:R-:W3:Y:S02]  /*22d0*/  @P1 LDS R9, [R26+0x3c] ;  /* 0x00003c001a091984 */ /* 0x000ee40000000800 */
[----:B---3--:R-:W-:-:S05]  /*22e0*/  @P1 IMAD.IADD R9, R24, 0x1, R9 ;  /* 0x0000000118091824 */ /* 0x008fca00078e0209 */
[----:B------:R-:W-:Y:S04]  /*22f0*/  @P1 STS [R26+0x3c], R9 ;  /* 0x00003c091a001388 */ /* 0x000fe80000000800 */
[----:B------:R-:W1:Y:S02]  /*2300*/  @P1 LDS R27, [R7+0x8] ;  /* 0x00000800071b1984 */ /* 0x000e640000000800 */
[----:B-1----:R-:W-:Y:S02]  /*2310*/  @P1 IMAD.WIDE R22, R27, 0x4, R22 ;  /* 0x000000041b161825 */ /* 0x002fe400078e0216 */
[----:B------:R-:W1:Y:S04]  /*2320*/  @!P1 LDS R27, [R11+0x10] ;  /* 0x000010000b1b9984 */ /* 0x000e680000000800 */
[----:B------:R-:W2:Y:S01]  /*2330*/  @P1 LDG.E R22, desc[UR6][R22.64+-0x4] ;  /* 0xfffffc0616161981 */ /* 0x000ea2000c1e1900 */
[----:B------:R-:W-:-:S02]  /*2340*/  @!P1 LEA R28, R0, R11, 0x2 ;  /* 0x0000000b001c9211 */ /* 0x000fc400078e10ff */
[----:B------:R-:W-:-:S04]  /*2350*/  @!P1 IADD3 R7, PT, PT, R4, 0x2, RZ ;  /* 0x0000000204079810 */ /* 0x000fc80007ffe0ff */
[----:B------:R-:W-:Y:S01]  /*2360*/  @!P1 LDS R28, [R28+0x3c] ;  /* 0x00003c001c1c9984 */ /* 0x000fe20000000800 */
        /* <DEDUP_REMOVED lines=11> */
[----:B-12---:R-:W-:-:S11]  /*2420*/  @P1 DADD R2, R22, R2 ;  /* 0x0000000016021229 */ /* 0x006fd60000000002 */
.L_x_21:
[----:B------:R-:W-:Y:S05]  /*2430*/  BSYNC.RECONVERGENT B0 ;  /* 0x0000000000007941 */ /* 0x000fea0003800200 */
.L_x_20:
[----:B------:R-:W-:Y:S01]  /*2440*/  UMOV UR4, 0x9999999a ;  /* 0x9999999a00047882 */ /* 0x000fe20000000000 */
[----:B------:R-:W-:Y:S01]  /*2450*/  UMOV UR5, 0x3fb99999 ;  /* 0x3fb9999900057882 */ /* 0x000fe20000000000 */
[----:B------:R-:W1:Y:S01]  /*2460*/  LDS R43, [R11+0x3c] ;  /* 0x00003c000b2b7984 */ /* 0x000e620000000800 */
[----:B------:R-:W-:Y:S01]  /*2470*/  DADD R44, R2, UR4 ;  /* 0x00000004022c7e29 */ /* 0x000fe20008000000 */
[----:B------:R-:W-:Y:S01]  /*2480*/  IMAD.MOV.U32 R22, RZ, RZ, 0x1 ;  /* 0x00000001ff167424 */ /* 0x000fe200078e00ff */
[----:B------:R-:W-:Y:S04]  /*2490*/  BSSY.RECONVERGENT B0, `(.L_x_31) ;  /* 0x0000015000007945 */ /* 0x000fe80003800200 */
[----:B------:R-:W2:Y:S02]  /*24a0*/  MUFU.RCP64H R23, R45 ;  /* 0x0000002d00177308 */ /* 0x000ea40000001800 */
[----:B--2---:R-:W-:-:S08]  /*24b0*/  DFMA R24, -R44, R22, 1 ;  /* 0x3ff000002c18742b */ /* 0x004fd00000000116 */
[----:B------:R-:W-:-:S08]  /*24c0*/  DFMA R24, R24, R24, R24 ;  /* 0x000000181818722b */ /* 0x000fd00000000018 */
[----:B------:R-:W-:Y:S02]  /*24d0*/  DFMA R22, R22, R24, R22 ;  /* 0x000000181616722b */ /* 0x000fe40000000016 */
[----:B-1----:R-:W1:Y:S06]  /*24e0*/  I2F.F64 R24, R43 ;  /* 0x0000002b00187312 */ /* 0x002e6c0000201c00 */
[----:B------:R-:W-:-:S08]  /*24f0*/  DFMA R26, -R44, R22, 1 ;  /* 0x3ff000002c1a742b */ /* 0x000fd00000000116 */
[----:B------:R-:W-:Y:S01]  /*2500*/  DFMA R26, R22, R26, R22 ;  /* 0x0000001a161a722b */ /* 0x000fe20000000016 */
[----:B-1----:R-:W-:-:S07]  /*2510*/  FSETP.GEU.AND P1, PT, |R25|, 6.5827683646048100446e-37, PT ;  /* 0x036000001900780b */ /* 0x002fce0003f2e200 */
        /* <DEDUP_REMOVED lines=9> */
[----:B0-----:R-:W-:Y:S05]  /*25b0*/  CALL.REL.NOINC `($__internal_0_$__cuda_sm20_div_rn_f64_full) ;  /* 0x0000004400d07944 */ /* 0x001fea0003c00000 */
[----:B------:R-:W-:Y:S01]  /*25c0*/  IMAD.MOV.U32 R46, RZ, RZ, R24 ;  /* 0x000000ffff2e7224 */ /* 0x000fe200078e0018 */
[----:B------:R-:W-:-:S07]  /*25d0*/  MOV R47, R25 ;  /* 0x00000019002f7202 */ /* 0x000fce0000000f00 */
.L_x_32:
[----:B------:R-:W-:Y:S05]  /*25e0*/  BSYNC.RECONVERGENT B0 ;  /* 0x0000000000007941 */ /* 0x000fea0003800200 */
.L_x_31:
[----:B------:R-:W1:Y:S01]  /*25f0*/  MUFU.RCP64H R23, R45 ;  /* 0x0000002d00177308 */ /* 0x000e620000001800 */
[----:B------:R-:W2:Y:S01]  /*2600*/  LDS R9, [R11+0x40] ;  /* 0x000040000b097984 */ /* 0x000ea20000000800 */
[----:B------:R-:W-:Y:S01]  /*2610*/  IMAD.MOV.U32 R22, RZ, RZ, 0x1 ;  /* 0x00000001ff167424 */ /* 0x000fe200078e00ff */
[----:B------:R-:W-:Y:S02]  /*2620*/  BSSY.RECONVERGENT B0, `(.L_x_33) ;  /* 0x0000015000007945 */ /* 0x000fe40003800200 */
[----:B------:R3:W-:Y:S03]  /*2630*/  STS.64 [R11+0x90], R46 ;  /* 0x0000902e0b007388 */ /* 0x0007e60000000a00 */
[----:B-1----:R-:W-:-:S08]  /*2640*/  DFMA R24, -R44, R22, 1 ;  /* 0x3ff000002c18742b */ /* 0x002fd00000000116 */
[----:B------:R-:W-:-:S08]  /*2650*/  DFMA R24, R24, R24, R24 ;  /* 0x000000181818722b */ /* 0x000fd00000000018 */
[----:B------:R-:W-:-:S08]  /*2660*/  DFMA R22, R22, R24, R22 ;  /* 0x000000181616722b */ /* 0x000fd00000000016 */
[----:B------:R-:W-:Y:S01]  /*2670*/  DFMA R26, -R44, R22, 1 ;  /* 0x3ff000002c1a742b */ /* 0x000fe20000000116 */
[----:B--2---:R-:W1:Y:S07]  /*2680*/  I2F.F64 R24, R9 ;  /* 0x0000000900187312 */ /* 0x004e6e0000201c00 */
[----:B------:R-:W-:-:S08]  /*2690*/  DFMA R22, R22, R26, R22 ;  /* 0x0000001a1616722b */ /* 0x000fd00000000016 */
[----:B-1----:R-:W-:Y:S01]  /*26a0*/  DMUL R28, R22, R24 ;  /* 0x00000018161c7228 */ /* 0x002fe20000000000 */
[----:B------:R-:W-:-:S07]  /*26b0*/  FSETP.GEU.AND P1, PT, |R25|, 6.5827683646048100446e-37, PT ;  /* 0x036000001900780b */ /* 0x000fce0003f2e200 */
[----:B------:R-:W-:-:S08]  /*26c0*/  DFMA R26, -R44, R28, R24 ;  /* 0x0000001c2c1a722b */ /* 0x000fd00000000118 */
[----:B------:R-:W-:-:S10]  /*26d0*/  DFMA R22, R22, R26, R28 ;  /* 0x0000001a1616722b */ /* 0x000fd4000000001c */
[----:B------:R-:W-:-:S05]  /*26e0*/  FFMA R4, RZ, R45, R23 ;  /* 0x0000002dff047223 */ /* 0x000fca0000000017 */
[----:B------:R-:W-:-:S13]  /*26f0*/  FSETP.GT.AND P0, PT, |R4|, 1.469367938527859385e-39, PT ;  /* 0x001000000400780b */ /* 0x000fda0003f04200 */
[----:B---3--:R-:W-:Y:S05]  /*2700*/  @P0 BRA P1, `(.L_x_34) ;  /* 0x0000000000180947 */ /* 0x008fea0000800000 */
[----:B------:R-:W-:Y:S01]  /*2710*/  IMAD.MOV.U32 R28, RZ, RZ, R44 ;  /* 0x000000ffff1c7224 */ /* 0x000fe200078e002c */
[----:B------:R-:W-:Y:S02]  /*2720*/  MOV R29, R45 ;  /* 0x0000002d001d7202 */ /* 0x000fe40000000f00 */
[----:B------:R-:W-:-:S07]  /*2730*/  MOV R36, 0x2750 ;  /* 0x0000275000247802 */ /* 0x000fce0000000f00 */
[----:B0-----:R-:W-:Y:S05]  /*2740*/  CALL.REL.NOINC `($__internal_0_$__cuda_sm20_div_rn_f64_full) ;  /* 0x00000044006c7944 */ /* 0x001fea0003c00000 */
[----:B------:R-:W-:Y:S02]  /*2750*/  IMAD.MOV.U32 R22, RZ, RZ, R24 ;  /* 0x000000ffff167224 */ /* 0x000fe400078e0018 */
[----:B------:R-:W-:-:S07]  /*2760*/  IMAD.MOV.U32 R23, RZ, RZ, R25 ;  /* 0x000000ffff177224 */ /* 0x000fce00078e0019 */
.L_x_34:
[----:B------:R-:W-:Y:S05]  /*2770*/  BSYNC.RECONVERGENT B0 ;  /* 0x0000000000007941 */ /* 0x000fea0003800200 */
.L_x_33:
[----:B------:R-:W1:Y:S01]  /*2780*/  MUFU.RCP64H R25, R45 ;  /* 0x0000002d00197308 */ /* 0x000e620000001800 */
[----:B------:R-:W2:Y:S01]  /*2790*/  LDS R7, [R11+0x44] ;  /* 0x000044000b077984 */ /* 0x000ea20000000800 */
[----:B------:R-:W-:Y:S01]  /*27a0*/  MOV R24, 0x1 ;  /* 0x0000000100187802 */ /* 0x000fe20000000f00 */
[----:B------:R-:W-:Y:S01]  /*27b0*/  DADD R22, R22, R46 ;  /* 0x0000000016167229 */ /* 0x000fe2000000002e */
[----:B------:R-:W-:Y:S06]  /*27c0*/  BSSY.RECONVERGENT B0, `(.L_x_35) ;  /* 0x0000015000007945 */ /* 0x000fec0003800200 */
[----:B------:R3:W-:Y:S01]  /*27d0*/  STS.64 [R11+0x98], R22 ;  /* 0x000098160b007388 */ /* 0x0007e20000000a00 */
        /* <DEDUP_REMOVED lines=14> */
[----:B------:R-:W-:Y:S01]  /*28c0*/  MOV R36, 0x28f0 ;  /* 0x000028f000247802 */ /* 0x000fe20000000f00 */
[----:B------:R-:W-:-:S07]  /*28d0*/  IMAD.MOV.U32 R29, RZ, RZ, R45 ;  /* 0x000000ffff1d7224 */ /* 0x000fce00078e002d */
[----:B0-----:R-:W-:Y:S05]  /*28e0*/  CALL.REL.NOINC `($__internal_0_$__cuda_sm20_div_rn_f64_full) ;  /* 0x0000004400047944 */ /* 0x001fea0003c00000 */
[----:B------:R-:W-:Y:S01]  /*28f0*/  MOV R26, R24 ;  /* 0x00000018001a7202 */ /* 0x000fe20000000f00 */
[----:B------:R-:W-:-:S07]  /*2900*/  IMAD.MOV.U32 R27, RZ, RZ, R25 ;  /* 0x000000ffff1b7224 */ /* 0x000fce00078e0019 */
.L_x_36:
[----:B------:R-:W-:Y:S05]  /*2910*/  BSYNC.RECONVERGENT B0 ;  /* 0x0000000000007941 */ /* 0x000fea0003800200 */
.L_x_35:
[----:B------:R-:W1:Y:S01]  /*2920*/  LDC.64 R24, c[0x0][0x3c0] ;  /* 0x0000f000ff187b82 */ /* 0x000e620000000a00 */
[----:B------:R-:W-:-:S04]  /*2930*/  IMAD R4, R34, 0x14, R5 ;  /* 0x0000001422047824 */ /* 0x000fc800078e0205 */
[----:B------:R-:W-:-:S05]  /*2940*/  IMAD.HI.U32 R28, R4, 0x10624dd3, RZ ;  /* 0x10624dd3041c7827 */ /* 0x000fca00078e00ff */
[----:B------:R-:W-:-:S05]  /*2950*/  SHF.R.U32.HI R29, RZ, 0x6, R28 ;  /* 0x00000006ff1d7819 */ /* 0x000fca000001161c */
[----:B------:R-:W-:-:S04]  /*2960*/  IMAD R29, R29, -0x3e8, R4 ;  /* 0xfffffc181d1d7824 */ /* 0x000fc800078e0204 */
[----:B-1----:R-:W-:-:S05]  /*2970*/  IMAD.WIDE.U32 R24, R29, 0x8, R24 ;  /* 0x000000081d187825 */ /* 0x002fca00078e0018 */
[----:B------:R1:W2:Y:S01]  /*2980*/  LDG.E.64 R28, desc[UR6][R24.64] ;  /* 0x00000006181c7981 */ /* 0x0002a2000c1e1b00 */
[----:B------:R-:W-:Y:S01]  /*2990*/  DADD R26, R22, R26 ;  /* 0x00000000161a7229 */ /* 0x000fe2000000001a */
[----:B------:R-:W-:Y:S01]  /*29a0*/  VIADD R30, R5, 0x1 ;  /* 0x00000001051e7836 */ /* 0x000fe20000000000 */
[----:B------:R-:W-:Y:S01]  /*29b0*/  MOV R23, 0x3ff00000 ;  /* 0x3ff0000000177802 */ /* 0x000fe20000000f00 */
[----:B------:R-:W-:Y:S01]  /*29c0*/  IMAD.MOV.U32 R22, RZ, RZ, 0x0 ;  /* 0x00000000ff167424 */ /* 0x000fe200078e00ff */
[----:B------:R3:W-:Y:S01]  /*29d0*/  STS [R11+0x10], RZ ;  /* 0x000010ff0b007388 */ /* 0x0007e20000000800 */
[----:B------:R-:W-:Y:S01]  /*29e0*/  IMAD.HI R4, R30, 0x10624dd3, RZ ;  /* 0x10624dd31e047827 */ /* 0x000fe200078e02ff */
[----:B------:R-:W-:Y:S02]  /*29f0*/  BSSY.RECONVERGENT B0, `(.L_x_37) ;  /* 0x0000015000007945 */ /* 0x000fe40003800200 */
[----:B------:R3:W-:Y:S02]  /*2a00*/  STS.64 [R11+0xa0], R26 ;  /* 0x0000a01a0b007388 */ /* 0x0007e40000000a00 */
[----:B------:R-:W-:-:S02]  /*2a10*/  SHF.R.U32.HI R5, RZ, 0x1f, R4 ;  /* 0x0000001fff057819 */ /* 0x000fc40000011604 */
[----:B------:R3:W-:Y:S02]  /*2a20*/  STS.64 [R11+0xa8], R22 ;  /* 0x0000a8160b007388 */ /* 0x0007e40000000a00 */
[----:B------:R-:W-:Y:S01]  /*2a30*/  LEA.HI.SX32 R5, R4, R5, 0x1a ;  /* 0x0000000504057211 */ /* 0x000fe200078fd2ff */
[----:B------:R-:W-:-:S04]  /*2a40*/  IMAD.MOV.U32 R4, RZ, RZ, RZ ;  /* 0x000000ffff047224 */ /* 0x000fc800078e00ff */
[----:B-1----:R-:W-:Y:S01]  /*2a50*/  IMAD R25, R5, -0x3e8, R30 ;  /* 0xfffffc1805197824 */ /* 0x002fe200078e021e */
[----:B--2---:R3:W-:Y:S01]  /*2a60*/  STS.64 [R11], R28 ;  /* 0x0000001c0b007388 */ /* 0x0047e20000000a00 */
[----:B------:R-:W-:-:S14]  /*2a70*/  DSETP.GT.AND P0, PT, R28, R46, PT ;  /* 0x0000002e1c00722a */ /* 0x000fdc0003f04000 */
[----:B---3--:R-:W-:Y:S05]  /*2a80*/  @!P0 BRA `(.L_x_38) ;  /* 0x00000000002c8947 */ /* 0x008fea0003800000 */
[----:B------:R-:W-:Y:S01]  /*2a90*/  BSSY.RECONVERGENT B1, `(.L_x_39) ;  /* 0x0000009000017945 */ /* 0x000fe20003800200 */
[----:B------:R-:W-:-:S07]  /*2aa0*/  MOV R4, RZ ;  /* 0x000000ff00047202 */ /* 0x000fce0000000f00 */
.L_x_40:
[C---:B------:R-:W-:Y:S02]  /*2ab0*/  VIADD R22, R4.reuse, 0x1 ;  /* 0x0000000104167836 */ /* 0x040fe40000000000 */
[----:B------:R-:W-:-:S03]  /*2ac0*/  IMAD R5, R4, 0x8, R11 ;  /* 0x0000000804057824 */ /* 0x000fc600078e020b */
[----:B------:R-:W-:Y:S04]  /*2ad0*/  STS [R11+0x10], R22 ;  /* 0x000010160b007388 */ /* 0x000fe80000000800 */
[----:B------:R-:W1:Y:S02]  /*2ae0*/  LDS.64 R4, [R5+0x98] ;  /* 0x0000980005047984 */ /* 0x000e640000000a00 */
[----:B-1----:R-:W-:Y:S01]  /*2af0*/  DSETP.GT.AND P0, PT, R28, R4, PT ;  /* 0x000000041c00722a */ /* 0x002fe20003f04000 */
[----:B------:R-:W-:-:S13]  /*2b00*/  MOV R4, R22 ;  /* 0x0000001600047202 */ /* 0x000fda0000000f00 */
[----:B------:R-:W-:Y:S05]  /*2b10*/  @P0 BRA `(.L_x_40) ;  /* 0xfffffffc00e40947 */ /* 0x000fea000383ffff */
[----:B------:R-:W-:Y:S05]  /*2b20*/  BSYNC.RECONVERGENT B1 ;  /* 0x0000000000017941 */ /* 0x000fea0003800200 */
.L_x_39:
[----:B------:R-:W-:-:S07]  /*2b30*/  IMAD.MOV.U32 R4, RZ, RZ, R22 ;  /* 0x000000ffff047224 */ /* 0x000fce00078e0016 */
.L_x_38:
[----:B------:R-:W-:Y:S05]  /*2b40*/  BSYNC.RECONVERGENT B0 ;  /* 0x0000000000007941 */ /* 0x000fea0003800200 */
.L_x_37:
[----:B------:R-:W-:-:S05]  /*2b50*/  IMAD R5, R4, 0x4, R11 ;  /* 0x0000000404057824 */ /* 0x000fca00078e020b */
[----:B------:R-:W1:Y:S04]  /*2b60*/  LDS R22, [R5+0x64] ;  /* 0x0000640005167984 */ /* 0x000e680000000800 */
[----:B------:R-:W2:Y:S01]  /*2b70*/  LDS R4, [R5+0x68] ;  /* 0x0000680005047984 */ /* 0x000ea20000000800 */
[----:B-1----:R-:W-:-:S04]  /*2b80*/  LOP3.LUT R23, RZ, R22, RZ, 0x33, !PT ;  /* 0x00000016ff177212 */ /* 0x002fc800078e33ff */
[----:B--2---:R-:W-:-:S04]  /*2b90*/  IADD3 R4, PT, PT, R4, R23, RZ ;  /* 0x0000001704047210 */ /* 0x004fc80007ffe0ff */
[----:B------:R-:W-:Y:S01]  /*2ba0*/  ISETP.NE.AND P0, PT, R4, RZ, PT ;  /* 0x000000ff0400720c */ /* 0x000fe20003f05270 */
[----:B------:R1:W-:-:S12]  /*2bb0*/  STS [R11+0xc], R4 ;  /* 0x00000c040b007388 */ /* 0x0003d80000000800 */
[----:B-1----:R-:W-:Y:S05]  /*2bc0*/  @!P0 BRA `(.L_x_41) ;  /* 0x0000004000388947 */ /* 0x002fea0003800000 */
[----:B------:R-:W1:Y:S01]  /*2bd0*/  LDC.64 R22, c[0x0][0x3b8] ;  /* 0x0000ee00ff167b82 */ /* 0x000e620000000a00 */
[----:B------:R-:W-:-:S04]  /*2be0*/  IMAD R24, R34, 0x14, R25 ;  /* 0x0000001422187824 */ /* 0x000fc800078e0219 */
[----:B------:R-:W-:-:S05]  /*2bf0*/  IMAD.HI.U32 R26, R24, 0x10624dd3, RZ ;  /* 0x10624dd3181a7827 */ /* 0x000fca00078e00ff */
[----:B------:R-:W-:-:S05]  /*2c00*/  SHF.R.U32.HI R27, RZ, 0x6, R26 ;  /* 0x00000006ff1b7819 */ /* 0x000fca000001161a */
[----:B------:R-:W-:-:S04]  /*2c10*/  IMAD R27, R27, -0x3e8, R24 ;  /* 0xfffffc181b1b7824 */ /* 0x000fc800078e0218 */
[----:B-1----:R-:W-:-:S06]  /*2c20*/  IMAD.WIDE.U32 R26, R27, 0x4, R22 ;  /* 0x000000041b1a7825 */ /* 0x002fcc00078e0016 */
[----:B------:R1:W2:Y:S01]  /*2c30*/  LDG.E R26, desc[UR6][R26.64] ;  /* 0x000000061a1a7981 */ /* 0x0002a2000c1e1900 */
[-C--:B------:R-:W-:Y:S01]  /*2c40*/  IABS R28, R4.reuse ;  /* 0x00000004001c7213 */ /* 0x080fe20000000000 */
[----:B------:R-:W-:Y:S01]  /*2c50*/  IMAD R0, R0, 0x4, R11 ;  /* 0x0000000400007824 */ /* 0x000fe200078e020b */
[----:B------:R-:W-:Y:S01]  /*2c60*/  IABS R30, R4 ;  /* 0x00000004001e7213 */ /* 0x000fe20000000000 */
[----:B------:R-:W-:Y:S01]  /*2c70*/  UMOV UR4, 0x9999999a ;  /* 0x9999999a00047882 */ /* 0x000fe20000000000 */
[----:B------:R-:W3:Y:S01]  /*2c80*/  I2F.RP R24, R28 ;  /* 0x0000001c00187306 */ /* 0x000ee20000209400 */
[----:B------:R-:W-:Y:S01]  /*2c90*/  UMOV UR5, 0x3fb99999 ;  /* 0x3fb9999900057882 */ /* 0x000fe20000000000 */
[----:B------:R-:W-:Y:S01]  /*2ca0*/  BSSY.RECONVERGENT B0, `(.L_x_42) ;  /* 0x0000042000007945 */ /* 0x000fe20003800200 */
[----:B-1----:R-:W-:Y:S01]  /*2cb0*/  IADD3 R27, PT, PT, RZ, -R30, RZ ;  /* 0x8000001eff1b7210 */ /* 0x002fe20007ffe0ff */
[----:B------:R-:W-:-:S05]  /*2cc0*/  VIADD R30, R25, 0x1 ;  /* 0x00000001191e7836 */ /* 0x000fca0000000000 */
[----:B------:R-:W-:Y:S01]  /*2cd0*/  PRMT R25, R30, 0x9910, RZ ;  /* 0x000099101e197816 */ /* 0x000fe200000000ff */
[----:B---3--:R-:W1:Y:S02]  /*2ce0*/  MUFU.RCP R24, R24 ;  /* 0x0000001800187308 */ /* 0x008e640000001000 */
[----:B-1----:R-:W-:-:S06]  /*2cf0*/  VIADD R22, R24, 0xffffffe ;  /* 0x0ffffffe18167836 */ /* 0x002fcc0000000000 */
[----:B------:R1:W3:Y:S02]  /*2d00*/  F2I.FTZ.U32.TRUNC.NTZ R23, R22 ;  /* 0x0000001600177305 */ /* 0x0002e4000021f000 */
[----:B-1----:R-:W-:Y:S02]  /*2d10*/  IMAD.MOV.U32 R22, RZ, RZ, RZ ;  /* 0x000000ffff167224 */ /* 0x002fe400078e00ff */
[----:B---3--:R-:W-:-:S04]  /*2d20*/  IMAD.MOV R29, RZ, RZ, -R23 ;  /* 0x000000ffff1d7224 */ /* 0x008fc800078e0a17 */
[----:B------:R-:W-:-:S04]  /*2d30*/  IMAD R29, R29, R28, RZ ;  /* 0x0000001c1d1d7224 */ /* 0x000fc800078e02ff */
[----:B------:R-:W-:Y:S02]  /*2d40*/  IMAD.HI.U32 R23, R23, R29, R22 ;  /* 0x0000001d17177227 */ /* 0x000fe400078e0016 */
[----:B------:R-:W1:Y:S02]  /*2d50*/  LDS R22, [R5+0x64] ;  /* 0x0000640005167984 */ /* 0x000e640000000800 */
[----:B------:R-:W-:Y:S01]  /*2d60*/  IMAD R29, R25, -0x7ced, RZ ;  /* 0xffff8313191d7824 */ /* 0x000fe200078e02ff */
[----:B--2---:R-:W-:Y:S02]  /*2d70*/  IABS R24, R26 ;  /* 0x0000001a00187213 */ /* 0x004fe40000000000 */
[----:B------:R-:W-:Y:S02]  /*2d80*/  ISETP.GE.AND P2, PT, R26, RZ, PT ;  /* 0x000000ff1a00720c */ /* 0x000fe40003f46270 */
[----:B------:R-:W-:Y:S01]  /*2d90*/  MOV R26, 0x1 ;  /* 0x00000001001a7802 */ /* 0x000fe20000000f00 */
[----:B------:R-:W-:-:S04]  /*2da0*/  IMAD.HI.U32 R23, R23, R24, RZ ;  /* 0x0000001817177227 */ /* 0x000fc800078e00ff */
[----:B------:R-:W-:-:S05]  /*2db0*/  IMAD R23, R23, R27, R24 ;  /* 0x0000001b17177224 */ /* 0x000fca00078e0218 */
[----:B------:R-:W-:-:S13]  /*2dc0*/  ISETP.GT.U32.AND P0, PT, R28, R23, PT ;  /* 0x000000171c00720c */ /* 0x000fda0003f04070 */
[----:B------:R-:W-:Y:S01]  /*2dd0*/  @!P0 IMAD.IADD R23, R23, 0x1, -R28 ;  /* 0x0000000117178824 */ /* 0x000fe200078e0a1c */
[----:B------:R-:W-:-:S04]  /*2de0*/  ISETP.NE.AND P0, PT, R4, RZ, PT ;  /* 0x000000ff0400720c */ /* 0x000fc80003f05270 */
[----:B------:R-:W-:-:S13]  /*2df0*/  ISETP.GT.U32.AND P1, PT, R28, R23, PT ;  /* 0x000000171c00720c */ /* 0x000fda0003f24070 */
[----:B------:R-:W-:-:S05]  /*2e00*/  @!P1 IADD3 R23, PT, PT, R23, -R28, RZ ;  /* 0x8000001c17179210 */ /* 0x000fca0007ffe0ff */
[----:B------:R-:W-:Y:S01]  /*2e10*/  @!P2 IMAD.MOV R23, RZ, RZ, -R23 ;  /* 0x000000ffff17a224 */ /* 0x000fe200078e0a17 */
[----:B------:R-:W-:-:S05]  /*2e20*/  @!P0 LOP3.LUT R23, RZ, R4, RZ, 0x33, !PT ;  /* 0x00000004ff178212 */ /* 0x000fca00078e33ff */
[----:B-1----:R-:W-:-:S05]  /*2e30*/  IMAD.IADD R4, R22, 0x1, R23 ;  /* 0x0000000116047824 */ /* 0x002fca00078e0217 */
[----:B------:R-:W-:-:S05]  /*2e40*/  IADD3 R24, PT, PT, R4, 0x1, RZ ;  /* 0x0000000104187810 */ /* 0x000fca0007ffe0ff */
[----:B------:R-:W-:Y:S04]  /*2e50*/  STS [R11+0x8], R24 ;  /* 0x000008180b007388 */ /* 0x000fe80000000800 */
[----:B------:R-:W1:Y:S02]  /*2e60*/  LDS R0, [R0+0x3c] ;  /* 0x00003c0000007984 */ /* 0x000e640000000800 */
[C---:B-1----:R-:W-:Y:S02]  /*2e70*/  IMAD.SHL.U32 R28, R0.reuse, 0x4, RZ ;  /* 0x00000004001c7824 */ /* 0x042fe400078e00ff */
[----:B------:R-:W-:Y:S02]  /*2e80*/  IMAD.IADD R24, R0, 0x1, -R43 ;  /* 0x0000000100187824 */ /* 0x000fe400078e0a2b */
[----:B------:R1:W2:Y:S08]  /*2e90*/  I2F.F64 R22, R28 ;  /* 0x0000001c00167312 */ /* 0x0002b00000201c00 */
[----:B------:R-:W3:Y:S01]  /*2ea0*/  I2F.F64 R24, R24 ;  /* 0x0000001800187312 */ /* 0x000ee20000201c00 */
[----:B-1----:R-:W-:-:S04]  /*2eb0*/  LEA.HI.SX32 R28, R29, R30, 0x10 ;  /* 0x0000001e1d1c7211 */ /* 0x002fc800078f82ff */
[----:B------:R-:W-:Y:S01]  /*2ec0*/  PRMT R29, R28, 0x9910, RZ ;  /* 0x000099101c1d7816 */ /* 0x000fe200000000ff */
[----:B--2---:R-:W-:-:S08]  /*2ed0*/  DADD R22, R22, -R2 ;  /* 0x0000000016167229 */ /* 0x004fd00000000802 */
[----:B------:R-:W-:Y:S01]  /*2ee0*/  DADD R22, R22, UR4 ;  /* 0x0000000416167e29 */ /* 0x000fe20008000000 */
[----:B---3--:R-:W-:-:S05]  /*2ef0*/  FSETP.GEU.AND P1, PT, |R25|, 6.5827683646048100446e-37, PT ;  /* 0x036000001900780b */ /* 0x008fca0003f2e200 */
[----:B------:R-:W1:Y:S02]  /*2f00*/  MUFU.RCP64H R27, R23 ;  /* 0x00000017001b7308 */ /* 0x000e640000001800 */
[----:B-1----:R-:W-:-:S08]  /*2f10*/  DFMA R2, -R22, R26, 1 ;  /* 0x3ff000001602742b */ /* 0x002fd0000000011a */
[----:B------:R-:W-:-:S08]  /*2f20*/  DFMA R2, R2, R2, R2 ;  /* 0x000000020202722b */ /* 0x000fd00000000002 */
[----:B------:R-:W-:-:S08]  /*2f30*/  DFMA R2, R26, R2, R26 ;  /* 0x000000021a02722b */ /* 0x000fd0000000001a */
[----:B------:R-:W-:-:S08]  /*2f40*/  DFMA R26, -R22, R2, 1 ;  /* 0x3ff00000161a742b */ /* 0x000fd00000000102 */
[----:B------:R-:W-:Y:S01]  /*2f50*/  DFMA R2, R2, R26, R2 ;  /* 0x0000001a0202722b */ /* 0x000fe20000000002 */
[----:B------:R-:W-:-:S04]  /*2f60*/  LOP3.LUT R26, R28, 0xffff, RZ, 0xc0, !PT ;  /* 0x0000ffff1c1a7812 */ /* 0x000fc800078ec0ff */
[----:B------:R-:W-:-:S03]  /*2f70*/  SHF.R.U32.HI R28, RZ, 0xf, R26 ;  /* 0x0000000fff1c7819 */ /* 0x000fc6000001161a */
[----:B------:R-:W-:Y:S01]  /*2f80*/  DMUL R26, R24, R2 ;  /* 0x00000002181a7228 */ /* 0x000fe20000000000 */
[----:B------:R-:W-:-:S04]  /*2f90*/  LEA.HI.SX32 R28, R29, R28, 0x17 ;  /* 0x0000001c1d1c7211 */ /* 0x000fc800078fbaff */
[----:B------:R-:W-:-:S03]  /*2fa0*/  PRMT R31, R28, 0x9910, RZ ;  /* 0x000099101c1f7816 */ /* 0x000fc600000000ff */
[----:B------:R-:W-:Y:S02]  /*2fb0*/  DFMA R28, -R22, R26, R24 ;  /* 0x0000001a161c722b */ /* 0x000fe40000000118 */
[----:B------:R-:W-:-:S06]  /*2fc0*/  IMAD R31, R31, 0x3e8, RZ ;  /* 0x000003e81f1f7824 */ /* 0x000fcc00078e02ff */
[----:B------:R-:W-:Y:S01]  /*2fd0*/  DFMA R2, R2, R28, R26 ;  /* 0x0000001c0202722b */ /* 0x000fe2000000001a */
[----:B------:R-:W-:-:S04]  /*2fe0*/  IADD3 R27, PT, PT, RZ, -R31, RZ ;  /* 0x8000001fff1b7210 */ /* 0x000fc80007ffe0ff */
[----:B------:R-:W-:-:S05]  /*2ff0*/  PRMT R27, R27, 0x7710, RZ ;  /* 0x000077101b1b7816 */ /* 0x000fca00000000ff */
[----:B------:R-:W-:Y:S01]  /*3000*/  FFMA R26, RZ, R23, R3 ;  /* 0x00000017ff1a7223 */ /* 0x000fe20000000003 */
[----:B------:R-:W-:-:S04]  /*3010*/  IMAD.IADD R30, R30, 0x1, R27 ;  /* 0x000000011e1e7824 */ /* 0x000fc800078e021b */
[----:B------:R-:W-:Y:S02]  /*3020*/  FSETP.GT.AND P0, PT, |R26|, 1.469367938527859385e-39, PT ;  /* 0x001000001a00780b */ /* 0x000fe40003f04200 */
[C---:B------:R-:W-:Y:S02]  /*3030*/  PRMT R43, R30.reuse, 0x9910, RZ ;  /* 0x000099101e2b7816 */ /* 0x040fe400000000ff */
[----:B------:R-:W-:-:S09]  /*3040*/  PRMT R42, R30, 0x7610, R42 ;  /* 0x000076101e2a7816 */ /* 0x000fd2000000002a */
[----:B------:R-:W-:Y:S05]  /*3050*/  @P0 BRA P1, `(.L_x_43) ;  /* 0x0000000000180947 */ /* 0x000fea0000800000 */
[----:B------:R-:W-:Y:S01]  /*3060*/  IMAD.MOV.U32 R28, RZ, RZ, R22 ;  /* 0x000000ffff1c7224 */ /* 0x000fe200078e0016 */
[----:B------:R-:W-:Y:S02]  /*3070*/  MOV R29, R23 ;  /* 0x00000017001d7202 */ /* 0x000fe40000000f00 */
[----:B------:R-:W-:-:S07]  /*3080*/  MOV R36, 0x30a0 ;  /* 0x000030a000247802 */ /* 0x000fce0000000f00 */
[----:B0-----:R-:W-:Y:S05]  /*3090*/  CALL.REL.NOINC `($__internal_0_$__cuda_sm20_div_rn_f64_full) ;  /* 0x0000003c00187944 */ /* 0x001fea0003c00000 */
[----:B------:R-:W-:Y:S02]  /*30a0*/  IMAD.MOV.U32 R2, RZ, RZ, R24 ;  /* 0x000000ffff027224 */ /* 0x000fe400078e0018 */
[----:B------:R-:W-:-:S07]  /*30b0*/  IMAD.MOV.U32 R3, RZ, RZ, R25 ;  /* 0x000000ffff037224 */ /* 0x000fce00078e0019 */
.L_x_43:
[----:B------:R-:W-:Y:S05]  /*30c0*/  BSYNC.RECONVERGENT B0 ;  /* 0x0000000000007941 */ /* 0x000fea0003800200 */
.L_x_42:
[----:B------:R-:W1:Y:S01]  /*30d0*/  MUFU.RCP64H R27, R23 ;  /* 0x00000017001b7308 */ /* 0x000e620000001800 */
[----:B------:R-:W-:Y:S01]  /*30e0*/  MOV R26, 0x1 ;  /* 0x00000001001a7802 */ /* 0x000fe20000000f00 */
[----:B------:R2:W-:Y:S01]  /*30f0*/  STS.64 [R11+0x90], R2 ;  /* 0x000090020b007388 */ /* 0x0005e20000000a00 */
[----:B------:R-:W-:Y:S04]  /*3100*/  BSSY.RECONVERGENT B0, `(.L_x_44) ;  /* 0x0000015000007945 */ /* 0x000fe80003800200 */
[----:B-1----:R-:W-:-:S08]  /*3110*/  DFMA R24, -R22, R26, 1 ;  /* 0x3ff000001618742b */ /* 0x002fd0000000011a */
[----:B------:R-:W-:-:S08]  /*3120*/  DFMA R24, R24, R24, R24 ;  /* 0x000000181818722b */ /* 0x000fd00000000018 */
[----:B------:R-:W-:Y:S01]  /*3130*/  DFMA R24, R26, R24, R26 ;  /* 0x000000181a18722b */ /* 0x000fe2000000001a */
[----:B------:R-:W-:-:S07]  /*3140*/  IMAD.IADD R26, R0, 0x1, -R9 ;  /* 0x00000001001a7824 */ /* 0x000fce00078e0a09 */
[----:B------:R-:W-:Y:S01]  /*3150*/  DFMA R28, -R22, R24, 1 ;  /* 0x3ff00000161c742b */ /* 0x000fe20000000118 */
[----:B------:R-:W1:Y:S07]  /*3160*/  I2F.F64 R26, R26 ;  /* 0x0000001a001a7312 */ /* 0x000e6e0000201c00 */
[----:B------:R-:W-:-:S08]  /*3170*/  DFMA R24, R24, R28, R24 ;  /* 0x0000001c1818722b */ /* 0x000fd00000000018 */
[----:B-1----:R-:W-:Y:S01]  /*3180*/  DMUL R30, R24, R26 ;  /* 0x0000001a181e7228 */ /* 0x002fe20000000000 */
[----:B------:R-:W-:-:S07]  /*3190*/  FSETP.GEU.AND P1, PT, |R27|, 6.5827683646048100446e-37, PT ;  /* 0x036000001b00780b */ /* 0x000fce0003f2e200 */
[----:B------:R-:W-:-:S08]  /*31a0*/  DFMA R28, -R22, R30, R26 ;  /* 0x0000001e161c722b */ /* 0x000fd0000000011a */
[----:B------:R-:W-:-:S10]  /*31b0*/  DFMA R24, R24, R28, R30 ;  /* 0x0000001c1818722b */ /* 0x000fd4000000001e */
[----:B------:R-:W-:-:S05]  /*31c0*/  FFMA R9, RZ, R23, R25 ;  /* 0x00000017ff097223 */ /* 0x000fca0000000019 */
[----:B------:R-:W-:-:S13]  /*31d0*/  FSETP.GT.AND P0, PT, |R9|, 1.469367938527859385e-39, PT ;  /* 0x001000000900780b */ /* 0x000fda0003f04200 */
[----:B--2---:R-:W-:Y:S05]  /*31e0*/  @P0 BRA P1, `(.L_x_45) ;  /* 0x0000000000180947 */ /* 0x004fea0000800000 */
[----:B------:R-:W-:Y:S01]  /*31f0*/  IMAD.MOV.U32 R24, RZ, RZ, R26 ;  /* 0x000000ffff187224 */ /* 0x000fe200078e001a */
[----:B------:R-:W-:Y:S01]  /*3200*/  MOV R25, R27 ;  /* 0x0000001b00197202 */ /* 0x000fe20000000f00 */
[----:B------:R-:W-:Y:S01]  /*3210*/  IMAD.MOV.U32 R28, RZ, RZ, R22 ;  /* 0x000000ffff1c7224 */ /* 0x000fe200078e0016 */
[----:B------:R-:W-:Y:S01]  /*3220*/  MOV R36, 0x3250 ;  /* 0x0000325000247802 */ /* 0x000fe20000000f00 */
[----:B------:R-:W-:-:S07]  /*3230*/  IMAD.MOV.U32 R29, RZ, RZ, R23 ;  /* 0x000000ffff1d7224 */ /* 0x000fce00078e0017 */
[----:B0-----:R-:W-:Y:S05]  /*3240*/  CALL.REL.NOINC `($__internal_0_$__cuda_sm20_div_rn_f64_full) ;  /* 0x0000003800ac7944 */ /* 0x001fea0003c00000 */
.L_x_45:
[----:B------:R-:W-:Y:S05]  /*3250*/  BSYNC.RECONVERGENT B0 ;  /* 0x0000000000007941 */ /* 0x000fea0003800200 */
.L_x_44:
[----:B------:R-:W1:Y:S01]  /*3260*/  MUFU.RCP64H R27, R23 ;  /* 0x00000017001b7308 */ /* 0x000e620000001800 */
[----:B------:R-:W-:Y:S01]  /*3270*/  MOV R26, 0x1 ;  /* 0x00000001001a7802 */ /* 0x000fe20000000f00 */
[----:B------:R-:W-:Y:S01]  /*3280*/  DADD R2, R24, R2 ;  /* 0x0000000018027229 */ /* 0x000fe20000000002 */
[----:B------:R-:W-:Y:S06]  /*3290*/  BSSY.RECONVERGENT B0, `(.L_x_46) ;  /* 0x0000016000007945 */ /* 0x000fec0003800200 */
[----:B------:R2:W-:Y:S01]  /*32a0*/  STS.64 [R11+0x98], R2 ;  /* 0x000098020b007388 */ /* 0x0005e20000000a00 */
        /* <DEDUP_REMOVED lines=20> */
.L_x_47:
[----:B------:R-:W-:Y:S05]  /*33f0*/  BSYNC.RECONVERGENT B0 ;  /* 0x0000000000007941 */ /* 0x000fea0003800200 */
.L_x_46:
[----:B------:R-:W-:Y:S01]  /*3400*/  DADD R24, R2, R24 ;  /* 0x0000000002187229 */ /* 0x000fe20000000018 */
[----:B------:R-:W-:Y:S01]  /*3410*/  MOV R28, 0x0 ;  /* 0x00000000001c7802 */ /* 0x000fe20000000f00 */
[----:B------:R-:W-:Y:S01]  /*3420*/  IMAD.MOV.U32 R29, RZ, RZ, 0x3ff00000 ;  /* 0x3ff00000ff1d7424 */ /* 0x000fe200078e00ff */
[----:B------:R-:W1:Y:S01]  /*3430*/  LDC.64 R2, c[0x0][0x398] ;  /* 0x0000e600ff027b82 */ /* 0x000e620000000a00 */
[----:B------:R-:W-:-:S03]  /*3440*/  IMAD R4, R4, 0x4, R13 ;  /* 0x0000000404047824 */ /* 0x000fc600078e020d */
[----:B------:R-:W-:Y:S04]  /*3450*/  STS.64 [R11+0xa0], R24 ;  /* 0x0000a0180b007388 */ /* 0x000fe80000000a00 */
[----:B------:R-:W-:Y:S01]  /*3460*/  STS.64 [R11+0xa8], R28 ;  /* 0x0000a81c0b007388 */ /* 0x000fe20000000a00 */
[----:B------:R-:W2:Y:S03]  /*3470*/  LDC.64 R22, c[0x0][0x3c0] ;  /* 0x0000f000ff167b82 */ /* 0x000ea60000000a00 */
[----:B------:R-:W1:Y:S01]  /*3480*/  LDS R27, [R4+0x4] ;  /* 0x00000400041b7984 */ /* 0x000e620000000800 */
[----:B------:R-:W-:-:S03]  /*3490*/  IMAD R43, R34, 0x14, R43 ;  /* 0x00000014222b7824 */ /* 0x000fc600078e022b */
[----:B------:R-:W3:Y:S01]  /*34a0*/  LDS R7, [R5+0x3c] ;  /* 0x00003c0005077984 */ /* 0x000ee20000000800 */
[----:B------:R-:W-:-:S04]  /*34b0*/  IMAD.HI.U32 R0, R43, 0x10624dd3, RZ ;  /* 0x10624dd32b007827 */ /* 0x000fc800078e00ff */
[----:B-1----:R-:W-:-:S06]  /*34c0*/  IMAD.WIDE R26, R27, 0x4, R2 ;  /* 0x000000041b1a7825 */ /* 0x002fcc00078e0202 */
[----:B------:R-:W3:Y:S01]  /*34d0*/  LDG.E R26, desc[UR6][R26.64+-0x4] ;  /* 0xfffffc061a1a7981 */ /* 0x000ee2000c1e1900 */
[----:B------:R-:W-:-:S05]  /*34e0*/  SHF.R.U32.HI R0, RZ, 0x6, R0 ;  /* 0x00000006ff007819 */ /* 0x000fca0000011600 */
[----:B------:R-:W-:-:S04]  /*34f0*/  IMAD R43, R0, -0x3e8, R43 ;  /* 0xfffffc18002b7824 */ /* 0x000fc800078e022b */
[----:B--2---:R-:W-:-:S06]  /*3500*/  IMAD.WIDE.U32 R22, R43, 0x8, R22 ;  /* 0x000000082b167825 */ /* 0x004fcc00078e0016 */
[----:B------:R-:W2:Y:S01]  /*3510*/  LDG.E.64 R22, desc[UR6][R22.64] ;  /* 0x0000000616167981 */ /* 0x000ea2000c1e1b00 */
[----:B------:R-:W-:Y:S01]  /*3520*/  BSSY.RECONVERGENT B0, `(.L_x_48) ;  /* 0x0000013000007945 */ /* 0x000fe20003800200 */
[----:B---3--:R-:W-:-:S05]  /*3530*/  IADD3 R0, PT, PT, -R26, R7, RZ ;  /* 0x000000071a007210 */ /* 0x008fca0007ffe1ff */
[----:B------:R-:W-:Y:S04]  /*3540*/  STS [R5+0x3c], R0 ;  /* 0x00003c0005007388 */ /* 0x000fe80000000800 */
[----:B------:R-:W1:Y:S04]  /*3550*/  LDS.64 R24, [R11+0x90] ;  /* 0x000090000b187984 */ /* 0x000e680000000a00 */
[----:B------:R3:W-:Y:S04]  /*3560*/  STS [R11+0x10], RZ ;  /* 0x000010ff0b007388 */ /* 0x0007e80000000800 */
[----:B--2---:R3:W-:Y:S01]  /*3570*/  STS.64 [R11], R22 ;  /* 0x000000160b007388 */ /* 0x0047e20000000a00 */
[----:B-1----:R-:W-:Y:S01]  /*3580*/  DSETP.GT.AND P0, PT, R22, R24, PT ;  /* 0x000000181600722a */ /* 0x002fe20003f04000 */
[----:B------:R-:W-:-:S13]  /*3590*/  IMAD.MOV.U32 R24, RZ, RZ, RZ ;  /* 0x000000ffff187224 */ /* 0x000fda00078e00ff */
[----:B---3--:R-:W-:Y:S05]  /*35a0*/  @!P0 BRA `(.L_x_49) ;  /* 0x0000000000288947 */ /* 0x008fea0003800000 */
[----:B------:R-:W-:Y:S01]  /*35b0*/  BSSY.RECONVERGENT B1, `(.L_x_49) ;  /* 0x0000009000017945 */ /* 0x000fe20003800200 */
[----:B------:R-:W-:-:S07]  /*35c0*/  IMAD.MOV.U32 R0, RZ, RZ, RZ ;  /* 0x000000ffff007224 */ /* 0x000fce00078e00ff */
.L_x_50:
[C---:B------:R-:W-:Y:S01]  /*35d0*/  IADD3 R24, PT, PT, R0.reuse, 0x1, RZ ;  /* 0x0000000100187810 */ /* 0x040fe20007ffe0ff */
[----:B------:R-:W-:-:S04]  /*35e0*/  IMAD R4, R0, 0x8, R11 ;  /* 0x0000000800047824 */ /* 0x000fc800078e020b */
[----:B------:R-:W-:Y:S01]  /*35f0*/  STS [R11+0x10], R24 ;  /* 0x000010180b007388 */ /* 0x000fe20000000800 */
[----:B------:R-:W-:-:S03]  /*3600*/  IMAD.MOV.U32 R0, RZ, RZ, R24 ;  /* 0x000000ffff007224 */ /* 0x000fc600078e0018 */
[----:B------:R-:W1:Y:S02]  /*3610*/  LDS.64 R4, [R4+0x98] ;  /* 0x0000980004047984 */ /* 0x000e640000000a00 */
[----:B-1----:R-:W-:-:S14]  /*3620*/  DSETP.GT.AND P0, PT, R22, R4, PT ;  /* 0x000000041600722a */ /* 0x002fdc0003f04000 */
[----:B------:R-:W-:Y:S05]  /*3630*/  @P0 BRA `(.L_x_50) ;  /* 0xfffffffc00e40947 */ /* 0x000fea000383ffff */
[----:B------:R-:W-:Y:S05]  /*3640*/  BSYNC.RECONVERGENT B1 ;  /* 0x0000000000017941 */ /* 0x000fea0003800200 */
.L_x_49:
[----:B------:R-:W-:Y:S05]  /*3650*/  BSYNC.RECONVERGENT B0 ;  /* 0x0000000000007941 */ /* 0x000fea0003800200 */
.L_x_48:
[----:B------:R-:W1:Y:S02]  /*3660*/  LDS R0, [R11+0x8] ;  /* 0x000008000b007984 */ /* 0x000e640000000800 */
[----:B-1----:R-:W-:-:S05]  /*3670*/  LEA R7, R0, R13, 0x2 ;  /* 0x0000000d00077211 */ /* 0x002fca00078e10ff */
[----:B------:R-:W1:Y:S02]  /*3680*/  LDS R5, [R7] ;  /* 0x0000000007057984 */ /* 0x000e640000000800 */
[----:B-1----:R-:W-:-:S06]  /*3690*/  IMAD.WIDE R4, R5, 0x4, R2 ;  /* 0x0000000405047825 */ /* 0x002fcc00078e0202 */
[----:B------:R-:W2:Y:S01]  /*36a0*/  LDG.E R4, desc[UR6][R4.64+-0x4] ;  /* 0xfffffc0604047981 */ /* 0x000ea2000c1e1900 */
[----:B------:R-:W-:Y:S01]  /*36b0*/  IMAD R24, R24, 0x4, R11 ;  /* 0x0000000418187824 */ /* 0x000fe200078e020b */
[----:B------:R-:W-:Y:S01]  /*36c0*/  BSSY.RECONVERGENT B0, `(.L_x_51) ;  /* 0x00000a7000007945 */ /* 0x000fe20003800200 */
[----:B------:R-:W-:-:S03]  /*36d0*/  IMAD.MOV.U32 R9, RZ, RZ, RZ ;  /* 0x000000ffff097224 */ /* 0x000fc600078e00ff */
[----:B------:R-:W2:Y:S02]  /*36e0*/  LDS R3, [R24+0x3c] ;  /* 0x00003c0018037984 */ /* 0x000ea40000000800 */
[----:B--2---:R-:W-:-:S05]  /*36f0*/  IMAD.IADD R23, R4, 0x1, R3 ;  /* 0x0000000104177824 */ /* 0x004fca00078e0203 */
[----:B------:R-:W-:Y:S04]  /*3700*/  STS [R24+0x3c], R23 ;  /* 0x00003c1718007388 */ /* 0x000fe80000000800 */
[----:B------:R-:W1:Y:S04]  /*3710*/  LDS R2, [R11+0x10] ;  /* 0x000010000b027984 */ /* 0x000e680000000800 */
[----:B------:R-:W2:Y:S01]  /*3720*/  LDS R0, [R11+0x8] ;  /* 0x000008000b007984 */ /* 0x000ea20000000800 */
[----:B-1----:R-:W-:Y:S01]  /*3730*/  LEA R22, R2, R11, 0x2 ;  /* 0x0000000b02167211 */ /* 0x002fe200078e10ff */
[----:B--2---:R-:W-:-:S04]  /*3740*/  IMAD R2, R0, 0x4, R13 ;  /* 0x0000000400027824 */ /* 0x004fc800078e020d */
[----:B------:R-:W-:Y:S04]  /*3750*/  LDS R34, [R22+0x64] ;  /* 0x0000640016227984 */ /* 0x000fe80000000800 */
[----:B------:R-:W1:Y:S04]  /*3760*/  LDS R25, [R22+0x68] ;  /* 0x0000680016197984 */ /* 0x000e680000000800 */
[----:B------:R2:W3:Y:S01]  /*3770*/  LDS R3, [R2] ;  /* 0x0000000002037984 */ /* 0x0004e20000000800 */
[----:B-1----:R-:W-:-:S13]  /*3780*/  ISETP.GE.AND P0, PT, R34, R25, PT ;  /* 0x000000192200720c */ /* 0x002fda0003f06270 */
[----:B--23--:R-:W-:Y:S05]  /*3790*/  @P0 BRA `(.L_x_52) ;  /* 0x0000000800640947 */ /* 0x00cfea0003800000 */
[----:B------:R-:W1:Y:S01]  /*37a0*/  LDC R7, c[0x0][0x3a8] ;  /* 0x0000ea00ff077b82 */ /* 0x000e620000000800 */
[C---:B------:R-:W-:Y:S01]  /*37b0*/  VIADDMNMX R25, R34.reuse, 0x1, R25, !PT ;  /* 0x0000000122197846 */ /* 0x040fe20007800119 */
[----:B------:R-:W-:Y:S01]  /*37c0*/  VIADD R22, R3, 0xffffffff ;  /* 0xffffffff03167836 */ /* 0x000fe20000000000 */
[----:B------:R-:W-:Y:S01]  /*37d0*/  BSSY.RECONVERGENT B1, `(.L_x_53) ;  /* 0x0000054000017945 */ /* 0x000fe20003800200 */
[----:B------:R-:W-:Y:S01]  /*37e0*/  IMAD.MOV.U32 R9, RZ, RZ, RZ ;  /* 0x000000ffff097224 */ /* 0x000fe200078e00ff */
[----:B------:R-:W-:Y:S01]  /*37f0*/  IADD3 R4, PT, PT, R34, -R25, RZ ;  /* 0x8000001922047210 */ /* 0x000fe20007ffe0ff */
[----:B------:R-:W-:Y:S02]  /*3800*/  IMAD.MOV.U32 R5, RZ, RZ, 0x40f86a00 ;  /* 0x40f86a00ff057424 */ /* 0x000fe400078e00ff */
[----:B------:R-:W-:Y:S01]  /*3810*/  IMAD.IADD R38, R25, 0x1, -R34 ;  /* 0x0000000119267824 */ /* 0x000fe200078e0a22 */
[----:B------:R-:W-:Y:S02]  /*3820*/  ISETP.GT.U32.AND P0, PT, R4, -0x4, PT ;  /* 0xfffffffc0400780c */ /* 0x000fe40003f04070 */
[----:B------:R-:W-:Y:S01]  /*3830*/  MOV R4, 0x0 ;  /* 0x0000000000047802 */ /* 0x000fe20000000f00 */
[----:B-1----:R-:W-:-:S10]  /*3840*/  IMAD R37, R22, R7, -0x1 ;  /* 0xffffffff16257424 */ /* 0x002fd400078e0207 */
[----:B------:R-:W-:Y:S05]  /*3850*/  @P0 BRA `(.L_x_54) ;  /* 0x00000004002c0947 */ /* 0x000fea0003800000 */
[----:B------:R-:W-:Y:S01]  /*3860*/  LEA R40, R34, R13, 0x2 ;  /* 0x0000000d22287211 */ /* 0x000fe200078e10ff */
[----:B------:R-:W-:Y:S02]  /*3870*/  HFMA2 R4, -RZ, RZ, 0, 0 ;  /* 0x00000000ff047431 */ /* 0x000fe400000001ff */
[----:B------:R-:W-:Y:S02]  /*3880*/  IMAD.MOV.U32 R9, RZ, RZ, RZ ;  /* 0x000000ffff097224 */ /* 0x000fe400078e00ff */
[----:B------:R-:W-:Y:S01]  /*3890*/  IMAD.MOV.U32 R39, RZ, RZ, RZ ;  /* 0x000000ffff277224 */ /* 0x000fe200078e00ff */
[----:B------:R-:W1:Y:S01]  /*38a0*/  LDS R40, [R40] ;  /* 0x0000000028287984 */ /* 0x000e620000000800 */
[----:B------:R-:W-:-:S07]  /*38b0*/  IMAD.MOV.U32 R5, RZ, RZ, 0x40f86a00 ;  /* 0x40f86a00ff057424 */ /* 0x000fce00078e00ff */
.L_x_55:
[----:B------:R-:W-:Y:S01]  /*38c0*/  IMAD R41, R34, 0x4, R13 ;  /* 0x0000000422297824 */ /* 0x000fe200078e020d */
[----:B------:R-:W2:Y:S01]  /*38d0*/  LDC.64 R24, c[0x0][0x3a0] ;  /* 0x0000e800ff187b82 */ /* 0x000ea20000000a00 */
[----:B-1----:R-:W-:Y:S01]  /*38e0*/  IADD3 R33, PT, PT, R37, R40, RZ ;  /* 0x0000002825217210 */ /* 0x002fe20007ffe0ff */
[----:B------:R-:W-:Y:S02]  /*38f0*/  VIADD R40, R40, 0xffffffff ;  /* 0xffffffff28287836 */ /* 0x000fe40000000000 */
[----:B------:R-:W1:Y:S04]  /*3900*/  LDS R26, [R41+0x4] ;  /* 0x00000400291a7984 */ /* 0x000e680000000800 */
[----:B------:R-:W3:Y:S04]  /*3910*/  LDS R44, [R41+0x8] ;  /* 0x00000800292c7984 */ /* 0x000ee80000000800 */
[----:B------:R-:W4:Y:S01]  /*3920*/  LDS R36, [R41+0xc] ;  /* 0x00000c0029247984 */ /* 0x000f220000000800 */
[----:B--2---:R-:W-:-:S06]  /*3930*/  IMAD.WIDE R32, R33, 0x8, R24 ;  /* 0x0000000821207825 */ /* 0x004fcc00078e0218 */
[----:B------:R-:W2:Y:S01]  /*3940*/  LDG.E.64 R32, desc[UR6][R32.64] ;  /* 0x0000000620207981 */ /* 0x000ea2000c1e1b00 */
[----:B-1----:R-:W-:Y:S01]  /*3950*/  IMAD.IADD R29, R37, 0x1, R26 ;  /* 0x00000001251d7824 */ /* 0x002fe200078e021a */
[----:B------:R-:W-:-:S03]  /*3960*/  IADD3 R26, PT, PT, R26, -0x1, RZ ;  /* 0xffffffff1a1a7810 */ /* 0x000fc60007ffe0ff */
[----:B------:R-:W-:-:S04]  /*3970*/  IMAD.WIDE R28, R29, 0x8, R24 ;  /* 0x000000081d1c7825 */ /* 0x000fc800078e0218 */
[----:B------:R-:W-:Y:S02]  /*3980*/  IMAD R31, R40, R7, R26 ;  /* 0x00000007281f7224 */ /* 0x000fe400078e021a */
[----:B------:R-:W2:Y:S02]  /*3990*/  LDG.E.64 R28, desc[UR6][R28.64] ;  /* 0x000000061c1c7981 */ /* 0x000ea4000c1e1b00 */
[----:B------:R-:W-:Y:S02]  /*39a0*/  IMAD.WIDE R30, R31, 0x8, R24 ;  /* 0x000000081f1e7825 */ /* 0x000fe400078e0218 */
[----:B------:R-:W1:Y:S02]  /*39b0*/  LDS R40, [R41+0x10] ;  /* 0x0000100029287984 */ /* 0x000e640000000800 */
[----:B---3--:R-:W-:Y:S02]  /*39c0*/  IMAD.IADD R23, R37, 0x1, R44 ;  /* 0x0000000125177824 */ /* 0x008fe400078e022c */
[----:B------:R-:W3:Y:S01]  /*39d0*/  LDG.E.64 R30, desc[UR6][R30.64] ;  /* 0x000000061e1e7981 */ /* 0x000ee2000c1e1b00 */
[----:B------:R-:W-:-:S02]  /*39e0*/  VIADD R44, R44, 0xffffffff ;  /* 0xffffffff2c2c7836 */ /* 0x000fc40000000000 */
[----:B------:R-:W-:-:S04]  /*39f0*/  IMAD.WIDE R22, R23, 0x8, R24 ;  /* 0x0000000817167825 */ /* 0x000fc800078e0218 */
[----:B------:R-:W-:Y:S02]  /*3a00*/  IMAD R47, R26, R7, R44 ;  /* 0x000000071a2f7224 */ /* 0x000fe400078e022c */
[----:B------:R-:W5:Y:S02]  /*3a10*/  LDG.E.64 R22, desc[UR6][R22.64] ;  /* 0x0000000616167981 */ /* 0x000f64000c1e1b00 */
[----:B------:R-:W-:-:S05]  /*3a20*/  IMAD.WIDE R46, R47, 0x8, R24 ;  /* 0x000000082f2e7825 */ /* 0x000fca00078e0218 */
[----:B------:R-:W5:Y:S01]  /*3a30*/  LDG.E.64 R26, desc[UR6][R46.64] ;  /* 0x000000062e1a7981 */ /* 0x000f62000c1e1b00 */
[----:B--2---:R-:W-:-:S08]  /*3a40*/  DADD R32, R32, R28 ;  /* 0x0000000020207229 */ /* 0x004fd0000000001c */
[----:B---3--:R-:W-:Y:S01]  /*3a50*/  DADD R30, R32, -R30 ;  /* 0x00000000201e7229 */ /* 0x008fe2000000081e */
[----:B----4-:R-:W-:Y:S01]  /*3a60*/  IADD3 R33, PT, PT, R37, R36, RZ ;  /* 0x0000002425217210 */ /* 0x010fe20007ffe0ff */
[----:B------:R-:W-:-:S06]  /*3a70*/  VIADD R36, R36, 0xffffffff ;  /* 0xffffffff24247836 */ /* 0x000fcc0000000000 */
[----:B------:R-:W-:Y:S01]  /*3a80*/  DSETP.GEU.AND P1, PT, R30, R4, PT ;  /* 0x000000041e00722a */ /* 0x000fe20003f2e000 */
[----:B------:R-:W-:Y:S01]  /*3a90*/  IMAD.WIDE R32, R33, 0x8, R24 ;  /* 0x0000000821207825 */ /* 0x000fe200078e0218 */
[----:B-----5:R-:W-:-:S04]  /*3aa0*/  DADD R28, R28, R22 ;  /* 0x000000001c1c7229 */ /* 0x020fc80000000016 */
[----:B------:R-:W-:Y:S01]  /*3ab0*/  FSEL R5, R31, R5, !P1 ;  /* 0x000000051f057208 */ /* 0x000fe20004800000 */
[----:B------:R-:W-:Y:S01]  /*3ac0*/  IMAD R31, R44, R7, R36 ;  /* 0x000000072c1f7224 */ /* 0x000fe200078e0224 */
[----:B------:R-:W2:Y:S01]  /*3ad0*/  LDG.E.64 R32, desc[UR6][R32.64] ;  /* 0x0000000620207981 */ /* 0x000ea2000c1e1b00 */
[----:B------:R-:W-:Y:S01]  /*3ae0*/  FSEL R4, R30, R4, !P1 ;  /* 0x000000041e047208 */ /* 0x000fe20004800000 */
[----:B------:R-:W-:Y:S01]  /*3af0*/  DADD R26, R28, -R26 ;  /* 0x000000001c1a7229 */ /* 0x000fe2000000081a */
[----:B------:R-:W-:-:S04]  /*3b00*/  IMAD.WIDE R30, R31, 0x8, R24 ;  /* 0x000000081f1e7825 */ /* 0x000fc800078e0218 */
[--C-:B-1----:R-:W-:Y:S02]  /*3b10*/  IMAD.IADD R29, R37, 0x1, R40.reuse ;  /* 0x00000001251d7824 */ /* 0x102fe400078e0228 */
[----:B------:R-:W-:Y:S01]  /*3b20*/  IMAD R36, R36, R7, R40 ;  /* 0x0000000724247224 */ /* 0x000fe200078e0228 */
[----:B------:R-:W3:Y:S01]  /*3b30*/  LDG.E.64 R30, desc[UR6][R30.64] ;  /* 0x000000061e1e7981 */ /* 0x000ee2000c1e1b00 */
[----:B------:R-:W-:-:S03]  /*3b40*/  IMAD.WIDE R28, R29, 0x8, R24 ;  /* 0x000000081d1c7825 */ /* 0x000fc600078e0218 */
[----:B------:R-:W-:-:S03]  /*3b50*/  IADD3 R41, PT, PT, R36, -0x1, RZ ;  /* 0xffffffff24297810 */ /* 0x000fc60007ffe0ff */
[----:B------:R-:W4:Y:S02]  /*3b60*/  LDG.E.64 R28, desc[UR6][R28.64] ;  /* 0x000000061c1c7981 */ /* 0x000f24000c1e1b00 */
[----:B------:R-:W-:-:S06]  /*3b70*/  IMAD.WIDE R24, R41, 0x8, R24 ;  /* 0x0000000829187825 */ /* 0x000fcc00078e0218 */
[----:B------:R-:W5:Y:S01]  /*3b80*/  LDG.E.64 R24, desc[UR6][R24.64] ;  /* 0x0000000618187981 */ /* 0x000f62000c1e1b00 */
[----:B------:R-:W-:-:S06]  /*3b90*/  DSETP.GEU.AND P2, PT, R26, R4, PT ;  /* 0x000000041a00722a */ /* 0x000fcc0003f4e000 */
[----:B------:R-:W-:Y:S02]  /*3ba0*/  FSEL R4, R26, R4, !P2 ;  /* 0x000000041a047208 */ /* 0x000fe40005000000 */
[----:B------:R-:W-:Y:S01]  /*3bb0*/  FSEL R5, R27, R5, !P2 ;  /* 0x000000051b057208 */ /* 0x000fe20005000000 */
[----:B------:R-:W-:Y:S01]  /*3bc0*/  VIADD R39, R39, 0x4 ;  /* 0x0000000427277836 */ /* 0x000fe20000000000 */
[----:B--2---:R-:W-:-:S08]  /*3bd0*/  DADD R22, R22, R32 ;  /* 0x0000000016167229 */ /* 0x004fd00000000020 */
[----:B---3--:R-:W-:Y:S02]  /*3be0*/  DADD R22, R22, -R30 ;  /* 0x0000000016167229 */ /* 0x008fe4000000081e */
[----:B----4-:R-:W-:-:S06]  /*3bf0*/  DADD R32, R32, R28 ;  /* 0x0000000020207229 */ /* 0x010fcc000000001c */
[----:B------:R-:W-:Y:S02]  /*3c00*/  DSETP.GEU.AND P3, PT, R22, R4, PT ;  /* 0x000000041600722a */ /* 0x000fe40003f6e000 */
[----:B-----5:R-:W-:-:S04]  /*3c10*/  DADD R32, R32, -R24 ;  /* 0x0000000020207229 */ /* 0x020fc80000000818 */
[----:B------:R-:W-:Y:S02]  /*3c20*/  FSEL R4, R22, R4, !P3 ;  /* 0x0000000416047208 */ /* 0x000fe40005800000 */
[----:B------:R-:W-:Y:S02]  /*3c30*/  FSEL R5, R23, R5, !P3 ;  /* 0x0000000517057208 */ /* 0x000fe40005800000 */
[----:B------:R-:W-:Y:S01]  /*3c40*/  LOP3.LUT R24, R38, 0xfffffffc, RZ, 0xc0, !PT ;  /* 0xfffffffc26187812 */ /* 0x000fe200078ec0ff */
[----:B------:R-:W-:-:S03]  /*3c50*/  VIADD R22, R34, 0x1 ;  /* 0x0000000122167836 */ /* 0x000fc60000000000 */
[----:B------:R-:W-:Y:S01]  /*3c60*/  DSETP.GEU.AND P0, PT, R32, R4, PT ;  /* 0x000000042000722a */ /* 0x000fe20003f0e000 */
[C---:B------:R-:W-:Y:S02]  /*3c70*/  @P2 SEL R22, R34.reuse, R9, !P1 ;  /* 0x0000000922162207 */ /* 0x040fe40004800000 */
[----:B------:R-:W-:Y:S02]  /*3c80*/  ISETP.NE.AND P1, PT, R39, R24, PT ;  /* 0x000000182700720c */ /* 0x000fe40003f25270 */
[C---:B------:R-:W-:Y:S01]  /*3c90*/  @!P3 IADD3 R22, PT, PT, R34.reuse, 0x2, RZ ;  /* 0x000000022216b810 */ /* 0x040fe20007ffe0ff */
[----:B------:R-:W-:Y:S01]  /*3ca0*/  VIADD R23, R34, 0x4 ;  /* 0x0000000422177836 */ /* 0x000fe20000000000 */
[----:B------:R-:W-:Y:S02]  /*3cb0*/  FSEL R4, R32, R4, !P0 ;  /* 0x0000000420047208 */ /* 0x000fe40004000000 */
[----:B------:R-:W-:-:S05]  /*3cc0*/  FSEL R5, R33, R5, !P0 ;  /* 0x0000000521057208 */ /* 0x000fca0004000000 */
[----:B------:R-:W-:Y:S02]  /*3cd0*/  @!P0 VIADD R22, R34, 0x3 ;  /* 0x0000000322168836 */ /* 0x000fe40000000000 */
[----:B------:R-:W-:-:S03]  /*3ce0*/  IMAD.MOV.U32 R34, RZ, RZ, R23 ;  /* 0x000000ffff227224 */ /* 0x000fc600078e0017 */
[----:B------:R-:W-:Y:S01]  /*3cf0*/  MOV R9, R22 ;  /* 0x0000001600097202 */ /* 0x000fe20000000f00 */
[----:B------:R-:W-:Y:S06]  /*3d00*/  @P1 BRA `(.L_x_55) ;  /* 0xfffffff800ec1947 */ /* 0x000fec000383ffff */
.L_x_54:
[----:B------:R-:W-:Y:S05]  /*3d10*/  BSYNC.RECONVERGENT B1 ;  /* 0x0000000000017941 */ /* 0x000fea0003800200 */
.L_x_53:
[----:B------:R-:W-:-:S13]  /*3d20*/  LOP3.LUT P0, R22, R38, 0x3, RZ, 0xc0, !PT ;  /* 0x0000000326167812 */ /* 0x000fda000780c0ff */
[----:B------:R-:W-:Y:S05]  /*3d30*/  @!P0 BRA `(.L_x_52) ;  /* 0x0000000000fc8947 */ /* 0x000fea0003800000 */
[----:B------:R-:W-:Y:S01]  /*3d40*/  ISETP.NE.AND P0, PT, R22, 0x1, PT ;  /* 0x000000011600780c */ /* 0x000fe20003f05270 */
[----:B------:R-:W-:Y:S01]  /*3d50*/  BSSY.RECONVERGENT B1, `(.L_x_56) ;  /* 0x0000029000017945 */ /* 0x000fe20003800200 */
[----:B------:R-:W-:-:S04]  /*3d60*/  LOP3.LUT R38, R38, 0x1, RZ, 0xc0, !PT ;  /* 0x0000000126267812 */ /* 0x000fc800078ec0ff */
[----:B------:R-:W-:-:S07]  /*3d70*/  ISETP.NE.U32.AND P2, PT, R38, 0x1, PT ;  /* 0x000000012600780c */ /* 0x000fce0003f45070 */
[----:B------:R-:W-:Y:S06]  /*3d80*/  @!P0 BRA `(.L_x_57) ;  /* 0x0000000000948947 */ /* 0x000fec0003800000 */
[----:B------:R-:W-:Y:S01]  /*3d90*/  IMAD R32, R34, 0x4, R13 ;  /* 0x0000000422207824 */ /* 0x000fe200078e020d */
[----:B------:R-:W1:Y:S04]  /*3da0*/  LDC.64 R22, c[0x0][0x3a0] ;  /* 0x0000e800ff167b82 */ /* 0x000e680000000a00 */
[----:B------:R-:W2:Y:S04]  /*3db0*/  LDS R26, [R32] ;  /* 0x00000000201a7984 */ /* 0x000ea80000000800 */
[----:B------:R-:W3:Y:S04]  /*3dc0*/  LDS R28, [R32+0x4] ;  /* 0x00000400201c7984 */ /* 0x000ee80000000800 */
[----:B------:R-:W4:Y:S01]  /*3dd0*/  LDS R24, [R32+0x8] ;  /* 0x0000080020187984 */ /* 0x000f220000000800 */
[----:B--2---:R-:W-:Y:S01]  /*3de0*/  IADD3 R31, PT, PT, R37, R26, RZ ;  /* 0x0000001a251f7210 */ /* 0x004fe20007ffe0ff */
[----:B------:R-:W-:-:S02]  /*3df0*/  VIADD R26, R26, 0xffffffff ;  /* 0xffffffff1a1a7836 */ /* 0x000fc40000000000 */
[----:B---3--:R-:W-:Y:S01]  /*3e00*/  IMAD.IADD R29, R37, 0x1, R28 ;  /* 0x00000001251d7824 */ /* 0x008fe200078e021c */
[----:B------:R-:W-:Y:S01]  /*3e10*/  IADD3 R25, PT, PT, R28, -0x1, RZ ;  /* 0xffffffff1c197810 */ /* 0x000fe20007ffe0ff */
[----:B-1----:R-:W-:-:S04]  /*3e20*/  IMAD.WIDE R30, R31, 0x8, R22 ;  /* 0x000000081f1e7825 */ /* 0x002fc800078e0216 */
[----:B------:R-:W-:Y:S02]  /*3e30*/  IMAD.WIDE R28, R29, 0x8, R22 ;  /* 0x000000081d1c7825 */ /* 0x000fe400078e0216 */
[----:B------:R-:W2:Y:S02]  /*3e40*/  LDG.E.64 R30, desc[UR6][R30.64] ;  /* 0x000000061e1e7981 */ /* 0x000ea4000c1e1b00 */
[----:B------:R-:W-:Y:S02]  /*3e50*/  IMAD R27, R26, R7, R25 ;  /* 0x000000071a1b7224 */ /* 0x000fe400078e0219 */
[----:B------:R-:W2:Y:S01]  /*3e60*/  LDG.E.64 R28, desc[UR6][R28.64] ;  /* 0x000000061c1c7981 */ /* 0x000ea2000c1e1b00 */
[----:B----4-:R-:W-:Y:S02]  /*3e70*/  IMAD.IADD R33, R37, 0x1, R24 ;  /* 0x0000000125217824 */ /* 0x010fe400078e0218 */
[----:B------:R-:W-:-:S04]  /*3e80*/  IMAD.WIDE R26, R27, 0x8, R22 ;  /* 0x000000081b1a7825 */ /* 0x000fc800078e0216 */
[----:B------:R-:W-:Y:S02]  /*3e90*/  IMAD R32, R25, R7, R24 ;  /* 0x0000000719207224 */ /* 0x000fe400078e0218 */
[--C-:B------:R-:W-:Y:S01]  /*3ea0*/  IMAD.WIDE R24, R33, 0x8, R22.reuse ;  /* 0x0000000821187825 */ /* 0x100fe200078e0216 */
[----:B------:R-:W3:Y:S03]  /*3eb0*/  LDG.E.64 R26, desc[UR6][R26.64] ;  /* 0x000000061a1a7981 */ /* 0x000ee6000c1e1b00 */
[----:B------:R-:W-:Y:S02]  /*3ec0*/  VIADD R33, R32, 0xffffffff ;  /* 0xffffffff20217836 */ /* 0x000fe40000000000 */
[----:B------:R-:W4:Y:S02]  /*3ed0*/  LDG.E.64 R24, desc[UR6][R24.64] ;  /* 0x0000000618187981 */ /* 0x000f24000c1e1b00 */
[----:B------:R-:W-:-:S06]  /*3ee0*/  IMAD.WIDE R22, R33, 0x8, R22 ;  /* 0x0000000821167825 */ /* 0x000fcc00078e0216 */
[----:B------:R-:W5:Y:S01]  /*3ef0*/  LDG.E.64 R22, desc[UR6][R22.64] ;  /* 0x0000000616167981 */ /* 0x000f62000c1e1b00 */
[----:B--2---:R-:W-:-:S08]  /*3f00*/  DADD R30, R30, R28 ;  /* 0x000000001e1e7229 */ /* 0x004fd0000000001c */
[----:B---3--:R-:W-:Y:S02]  /*3f10*/  DADD R30, R30, -R26 ;  /* 0x000000001e1e7229 */ /* 0x008fe4000000081a */
[----:B----4-:R-:W-:-:S06]  /*3f20*/  DADD R28, R28, R24 ;  /* 0x000000001c1c7229 */ /* 0x010fcc0000000018 */
[----:B------:R-:W-:Y:S02]  /*3f30*/  DSETP.GEU.AND P0, PT, R30, R4, PT ;  /* 0x000000041e00722a */ /* 0x000fe40003f0e000 */
[----:B-----5:R-:W-:-:S04]  /*3f40*/  DADD R28, R28, -R22 ;  /* 0x000000001c1c7229 */ /* 0x020fc80000000816 */
[----:B------:R-:W-:Y:S02]  /*3f50*/  FSEL R4, R30, R4, !P0 ;  /* 0x000000041e047208 */ /* 0x000fe40004000000 */
[----:B------:R-:W-:-:S06]  /*3f60*/  FSEL R5, R31, R5, !P0 ;  /* 0x000000051f057208 */ /* 0x000fcc0004000000 */
[----:B------:R-:W-:Y:S01]  /*3f70*/  DSETP.GEU.AND P1, PT, R28, R4, PT ;  /* 0x000000041c00722a */ /* 0x000fe20003f2e000 */
[----:B------:R-:W-:-:S05]  /*3f80*/  IADD3 R24, PT, PT, R34, 0x1, RZ ;  /* 0x0000000122187810 */ /* 0x000fca0007ffe0ff */
[----:B------:R-:W-:Y:S02]  /*3f90*/  FSEL R4, R28, R4, !P1 ;  /* 0x000000041c047208 */ /* 0x000fe40004800000 */
[----:B------:R-:W-:-:S06]  /*3fa0*/  FSEL R5, R29, R5, !P1 ;  /* 0x000000051d057208 */ /* 0x000fcc0004800000 */
[C---:B------:R-:W-:Y:S01]  /*3fb0*/  @P1 SEL R24, R34.reuse, R9, !P0 ;  /* 0x0000000922181207 */ /* 0x040fe20004000000 */
[----:B------:R-:W-:-:S04]  /*3fc0*/  VIADD R34, R34, 0x2 ;  /* 0x0000000222227836 */ /* 0x000fc80000000000 */
[----:B------:R-:W-:-:S07]  /*3fd0*/  IMAD.MOV.U32 R9, RZ, RZ, R24 ;  /* 0x000000ffff097224 */ /* 0x000fce00078e0018 */
.L_x_57:
[----:B------:R-:W-:Y:S05]  /*3fe0*/  BSYNC.RECONVERGENT B1 ;  /* 0x0000000000017941 */ /* 0x000fea0003800200 */
.L_x_56:
[----:B------:R-:W-:Y:S05]  /*3ff0*/  @P2 BRA `(.L_x_52) ;  /* 0x00000000004c2947 */ /* 0x000fea0003800000 */
[----:B------:R-:W-:Y:S01]  /*4000*/  LEA R28, R34, R13, 0x2 ;  /* 0x0000000d221c7211 */ /* 0x000fe200078e10ff */
[----:B------:R-:W1:Y:S04]  /*4010*/  LDC.64 R22, c[0x0][0x3a0] ;  /* 0x0000e800ff167b82 */ /* 0x000e680000000a00 */
[----:B------:R-:W2:Y:S04]  /*4020*/  LDS R24, [R28] ;  /* 0x000000001c187984 */ /* 0x000ea80000000800 */
[----:B------:R-:W3:Y:S01]  /*4030*/  LDS R26, [R28+0x4] ;  /* 0x000004001c1a7984 */ /* 0x000ee20000000800 */
[----:B--2---:R-:W-:-:S02]  /*4040*/  VIADD R29, R24, 0xffffffff ;  /* 0xffffffff181d7836 */ /* 0x004fc40000000000 */
[C---:B------:R-:W-:Y:S01]  /*4050*/  IMAD.IADD R25, R37.reuse, 0x1, R24 ;  /* 0x0000000125197824 */ /* 0x040fe200078e0218 */
[----:B---3--:R-:W-:Y:S01]  /*4060*/  IADD3 R27, PT, PT, R37, R26, RZ ;  /* 0x0000001a251b7210 */ /* 0x008fe20007ffe0ff */
[----:B------:R-:W-:Y:S02]  /*4070*/  IMAD R29, R29, R7, R26 ;  /* 0x000000071d1d7224 */ /* 0x000fe400078e021a */
[----:B-1----:R-:W-:-:S04]  /*4080*/  IMAD.WIDE R24, R25, 0x8, R22 ;  /* 0x0000000819187825 */ /* 0x002fc800078e0216 */
[--C-:B------:R-:W-:Y:S02]  /*4090*/  IMAD.WIDE R26, R27, 0x8, R22.reuse ;  /* 0x000000081b1a7825 */ /* 0x100fe400078e0216 */
[----:B------:R-:W2:Y:S02]  /*40a0*/  LDG.E.64 R24, desc[UR6][R24.64] ;  /* 0x0000000618187981 */ /* 0x000ea4000c1e1b00 */
[----:B------:R-:W-:Y:S02]  /*40b0*/  VIADD R29, R29, 0xffffffff ;  /* 0xffffffff1d1d7836 */ /* 0x000fe40000000000 */
[----:B------:R-:W2:Y:S02]  /*40c0*/  LDG.E.64 R26, desc[UR6][R26.64] ;  /* 0x000000061a1a7981 */ /* 0x000ea4000c1e1b00 */
[----:B------:R-:W-:-:S06]  /*40d0*/  IMAD.WIDE R28, R29, 0x8, R22 ;  /* 0x000000081d1c7825 */ /* 0x000fcc00078e0216 */
[----:B------:R-:W3:Y:S01]  /*40e0*/  LDG.E.64 R28, desc[UR6][R28.64] ;  /* 0x000000061c1c7981 */ /* 0x000ee2000c1e1b00 */
[----:B--2---:R-:W-:-:S08]  /*40f0*/  DADD R22, R24, R26 ;  /* 0x0000000018167229 */ /* 0x004fd0000000001a */
[----:B---3--:R-:W-:-:S08]  /*4100*/  DADD R22, R22, -R28 ;  /* 0x0000000016167229 */ /* 0x008fd0000000081c */
[----:B------:R-:W-:-:S06]  /*4110*/  DSETP.GEU.AND P0, PT, R22, R4, PT ;  /* 0x000000041600722a */ /* 0x000fcc0003f0e000 */
[----:B------:R-:W-:-:S08]  /*4120*/  SEL R9, R34, R9, !P0 ;  /* 0x0000000922097207 */ /* 0x000fd00004000000 */
.L_x_52:
[----:B------:R-:W-:Y:S05]  /*4130*/  BSYNC.RECONVERGENT B0 ;  /* 0x0000000000007941 */ /* 0x000fea0003800200 */
.L_x_51:
[----:B------:R-:W-:Y:S01]  /*4140*/  ISETP.GE.AND P0, PT, R0, R9, PT ;  /* 0x000000090000720c */ /* 0x000fe20003f06270 */
[----:B------:R-:W-:-:S12]  /*4150*/  BSSY.RECONVERGENT B0, `(.L_x_58) ;  /* 0x0000054000007945 */ /* 0x000fd80003800200 */
[----:B------:R-:W-:Y:S05]  /*4160*/  @P0 BRA `(.L_x_59) ;  /* 0x00000000009c0947 */ /* 0x000fea0003800000 */
[C-C-:B------:R-:W-:Y:S01]  /*4170*/  IMAD.IADD R4, R9.reuse, 0x1, -R0.reuse ;  /* 0x0000000109047824 */ /* 0x140fe200078e0a00 */
[----:B------:R-:W-:Y:S01]  /*4180*/  IADD3 R5, PT, PT, R0, -R9, RZ ;  /* 0x8000000900057210 */ /* 0x000fe20007ffe0ff */
[----:B------:R-:W-:Y:S01]  /*4190*/  BSSY.RECONVERGENT B1, `(.L_x_60) ;  /* 0x0000012000017945 */ /* 0x000fe20003800200 */
[----:B------:R-:W-:Y:S02]  /*41a0*/  IMAD R22, R9, 0x4, R13 ;  /* 0x0000000409167824 */ /* 0x000fe400078e020d */
[----:B------:R-:W-:Y:S01]  /*41b0*/  LOP3.LUT P0, R7, R4, 0x3, RZ, 0xc0, !PT ;  /* 0x0000000304077812 */ /* 0x000fe2000780c0ff */
[----:B------:R-:W-:Y:S01]  /*41c0*/  IMAD.MOV.U32 R4, RZ, RZ, R0 ;  /* 0x000000ffff047224 */ /* 0x000fe200078e0000 */
[----:B------:R-:W-:-:S11]  /*41d0*/  ISETP.GT.U32.AND P1, PT, R5, -0x4, PT ;  /* 0xfffffffc0500780c */ /* 0x000fd60003f24070 */
[----:B------:R-:W-:Y:S05]  /*41e0*/  @!P0 BRA `(.L_x_61) ;  /* 0x0000000000308947 */ /* 0x000fea0003800000 */
[----:B------:R-:W1:Y:S01]  /*41f0*/  LDS R5, [R2+0x4] ;  /* 0x0000040002057984 */ /* 0x000e620000000800 */
[----:B------:R-:W-:Y:S02]  /*4200*/  ISETP.NE.AND P0, PT, R7, 0x1, PT ;  /* 0x000000010700780c */ /* 0x000fe40003f05270 */
[----:B------:R-:W-:Y:S01]  /*4210*/  IADD3 R4, PT, PT, R0, 0x1, RZ ;  /* 0x0000000100047810 */ /* 0x000fe20007ffe0ff */
[----:B-1----:R1:W-:Y:S10]  /*4220*/  STS [R2], R5 ;  /* 0x0000000502007388 */ /* 0x0023f40000000800 */
[----:B------:R-:W-:Y:S05]  /*4230*/  @!P0 BRA `(.L_x_61) ;  /* 0x00000000001c8947 */ /* 0x000fea0003800000 */
[----:B------:R-:W-:Y:S01]  /*4240*/  ISETP.NE.AND P0, PT, R7, 0x2, PT ;  /* 0x000000020700780c */ /* 0x000fe20003f05270 */
[----:B-1----:R-:W1:Y:S01]  /*4250*/  LDS R5, [R2+0x8] ;  /* 0x0000080002057984 */ /* 0x002e620000000800 */
[----:B------:R-:W-:-:S11]  /*4260*/  VIADD R4, R0, 0x2 ;  /* 0x0000000200047836 */ /* 0x000fd60000000000 */
[----:B------:R-:W2:Y:S01]  /*4270*/  @P0 LDS R7, [R2+0xc] ;  /* 0x00000c0002070984 */ /* 0x000ea20000000800 */
[----:B------:R-:W-:-:S03]  /*4280*/  @P0 VIADD R4, R0, 0x3 ;  /* 0x0000000300040836 */ /* 0x000fc60000000000 */
[----:B-1----:R3:W-:Y:S04]  /*4290*/  STS [R2+0x4], R5 ;  /* 0x0000040502007388 */ /* 0x0027e80000000800 */
[----:B--2---:R3:W-:Y:S02]  /*42a0*/  @P0 STS [R2+0x8], R7 ;  /* 0x0000080702000388 */ /* 0x0047e40000000800 */
.L_x_61:
[----:B------:R-:W-:Y:S05]  /*42b0*/  BSYNC.RECONVERGENT B1 ;  /* 0x0000000000017941 */ /* 0x000fea0003800200 */
.L_x_60:
[----:B------:R-:W-:Y:S04]  /*42c0*/  BSSY.RECONVERGENT B1, `(.L_x_62) ;  /* 0x000000e000017945 */ /* 0x000fe80003800200 */
[----:B------:R-:W-:Y:S05]  /*42d0*/  @P1 BRA `(.L_x_63) ;  /* 0x0000000000301947 */ /* 0x000fea0003800000 */
.L_x_64:
[C---:B-1----:R-:W-:Y:S01]  /*42e0*/  LEA R0, R4.reuse, R13, 0x2 ;  /* 0x0000000d04007211 */ /* 0x042fe200078e10ff */
[----:B------:R-:W-:-:S04]  /*42f0*/  VIADD R4, R4, 0x4 ;  /* 0x0000000404047836 */ /* 0x000fc80000000000 */
[----:B-1-3--:R-:W1:Y:S01]  /*4300*/  LDS R5, [R0+0x4] ;  /* 0x0000040000057984 */ /* 0x00ae620000000800 */
[----:B------:R-:W-:-:S03]  /*4310*/  ISETP.NE.AND P0, PT, R4, R9, PT ;  /* 0x000000090400720c */ /* 0x000fc60003f05270 */
[----:B------:R-:W2:Y:S04]  /*4320*/  LDS R7, [R0+0x8] ;  /* 0x0000080000077984 */ /* 0x000ea80000000800 */
[----:B------:R-:W3:Y:S04]  /*4330*/  LDS R23, [R0+0xc] ;  /* 0x00000c0000177984 */ /* 0x000ee80000000800 */
[----:B------:R-:W4:Y:S04]  /*4340*/  LDS R25, [R0+0x10] ;  /* 0x0000100000197984 */ /* 0x000f280000000800 */
[----:B-1----:R1:W-:Y:S04]  /*4350*/  STS [R0], R5 ;  /* 0x0000000500007388 */ /* 0x0023e80000000800 */
[----:B--2---:R1:W-:Y:S04]  /*4360*/  STS [R0+0x4], R7 ;  /* 0x0000040700007388 */ /* 0x0043e80000000800 */
[----:B---3--:R1:W-:Y:S04]  /*4370*/  STS [R0+0x8], R23 ;  /* 0x0000081700007388 */ /* 0x0083e80000000800 */
[----:B----4-:R1:W-:Y:S01]  /*4380*/  STS [R0+0xc], R25 ;  /* 0x00000c1900007388 */ /* 0x0103e20000000800 */
[----:B------:R-:W-:Y:S05]  /*4390*/  @P0 BRA `(.L_x_64) ;  /* 0xfffffffc00d00947 */ /* 0x000fea000383ffff */
.L_x_63:
[----:B------:R-:W-:Y:S05]  /*43a0*/  BSYNC.RECONVERGENT B1 ;  /* 0x0000000000017941 */ /* 0x000fea0003800200 */
.L_x_62:
[----:B------:R2:W-:Y:S01]  /*43b0*/  STS [R22], R3 ;  /* 0x0000000316007388 */ /* 0x0005e20000000800 */
[----:B------:R-:W-:Y:S01]  /*43c0*/  IMAD.MOV.U32 R24, RZ, RZ, 0x1 ;  /* 0x00000001ff187424 */ /* 0x000fe200078e00ff */
[----:B------:R-:W-:Y:S06]  /*43d0*/  BRA `(.L_x_65) ;  /* 0x0000000000ac7947 */ /* 0x000fec0003800000 */
.L_x_59:
[----:B------:R-:W-:Y:S01]  /*43e0*/  IADD3 R27, PT, PT, R9, 0x1, RZ ;  /* 0x00000001091b7810 */ /* 0x000fe20007ffe0ff */
[----:B------:R-:W-:Y:S03]  /*43f0*/  BSSY.RECONVERGENT B1, `(.L_x_66) ;  /* 0x0000026000017945 */ /* 0x000fe60003800200 */
[----:B------:R-:W-:-:S13]  /*4400*/  ISETP.GT.AND P0, PT, R0, R27, PT ;  /* 0x0000001b0000720c */ /* 0x000fda0003f04270 */
[----:B------:R-:W-:Y:S05]  /*4410*/  @!P0 BRA `(.L_x_67) ;  /* 0x00000000008c8947 */ /* 0x000fea0003800000 */
[-C--:B------:R-:W-:Y:S01]  /*4420*/  LOP3.LUT R5, RZ, R9.reuse, RZ, 0x33, !PT ;  /* 0x00000009ff057212 */ /* 0x080fe200078e33ff */
[C---:B------:R-:W-:Y:S01]  /*4430*/  VIADD R4, R0.reuse, 0xfffffffe ;  /* 0xfffffffe00047836 */ /* 0x040fe20000000000 */
[----:B------:R-:W-:Y:S03]  /*4440*/  BSSY.RECONVERGENT B2, `(.L_x_68) ;  /* 0x0000013000027945 */ /* 0x000fe60003800200 */
[----:B------:R-:W-:Y:S01]  /*4450*/  IMAD.IADD R5, R0, 0x1, R5 ;  /* 0x0000000100057824 */ /* 0x000fe200078e0205 */
[----:B------:R-:W-:-:S04]  /*4460*/  IADD3 R22, PT, PT, R4, -R9, RZ ;  /* 0x8000000904167210 */ /* 0x000fc80007ffe0ff */
[----:B------:R-:W-:Y:S02]  /*4470*/  LOP3.LUT P0, R7, R5, 0x3, RZ, 0xc0, !PT ;  /* 0x0000000305077812 */ /* 0x000fe4000780c0ff */
[----:B------:R-:W-:Y:S01]  /*4480*/  ISETP.GE.U32.AND P1, PT, R22, 0x3, PT ;  /* 0x000000031600780c */ /* 0x000fe20003f26070 */
[----:B------:R-:W-:-:S10]  /*4490*/  IMAD.MOV.U32 R22, RZ, RZ, R0 ;  /* 0x000000ffff167224 */ /* 0x000fd400078e0000 */
[----:B------:R-:W-:Y:S05]  /*44a0*/  @!P0 BRA `(.L_x_69) ;  /* 0x0000000000308947 */ /* 0x000fea0003800000 */
[----:B------:R-:W1:Y:S01]  /*44b0*/  LDS R5, [R2+-0x4] ;  /* 0xfffffc0002057984 */ /* 0x000e620000000800 */
[----:B------:R-:W-:Y:S01]  /*44c0*/  ISETP.NE.AND P0, PT, R7, 0x1, PT ;  /* 0x000000010700780c */ /* 0x000fe20003f05270 */
[----:B------:R-:W-:Y:S02]  /*44d0*/  VIADD R22, R0, 0xffffffff ;  /* 0xffffffff00167836 */ /* 0x000fe40000000000 */
[----:B-1----:R1:W-:Y:S10]  /*44e0*/  STS [R2], R5 ;  /* 0x0000000502007388 */ /* 0x0023f40000000800 */
[----:B------:R-:W-:Y:S05]  /*44f0*/  @!P0 BRA `(.L_x_69) ;  /* 0x00000000001c8947 */ /* 0x000fea0003800000 */
[----:B------:R-:W-:Y:S01]  /*4500*/  ISETP.NE.AND P0, PT, R7, 0x2, PT ;  /* 0x000000020700780c */ /* 0x000fe20003f05270 */
[----:B-1----:R-:W1:Y:S01]  /*4510*/  LDS R5, [R2+-0x8] ;  /* 0xfffff80002057984 */ /* 0x002e620000000800 */
[----:B------:R-:W-:-:S11]  /*4520*/  MOV R22, R4 ;  /* 0x0000000400167202 */ /* 0x000fd60000000f00 */
[----:B------:R-:W2:Y:S01]  /*4530*/  @P0 LDS R7, [R2+-0xc] ;  /* 0xfffff40002070984 */ /* 0x000ea20000000800 */
[----:B------:R-:W-:-:S03]  /*4540*/  @P0 VIADD R22, R0, 0xfffffffd ;  /* 0xfffffffd00160836 */ /* 0x000fc60000000000 */
[----:B-1----:R3:W-:Y:S04]  /*4550*/  STS [R2+-0x4], R5 ;  /* 0xfffffc0502007388 */ /* 0x0027e80000000800 */
[----:B--2---:R3:W-:Y:S02]  /*4560*/  @P0 STS [R2+-0x8], R7 ;  /* 0xfffff80702000388 */ /* 0x0047e40000000800 */
.L_x_69:
[----:B------:R-:W-:Y:S05]  /*4570*/  BSYNC.RECONVERGENT B2 ;  /* 0x0000000000027941 */ /* 0x000fea0003800200 */
.L_x_68:
[----:B------:R-:W-:Y:S05]  /*4580*/  @!P1 BRA `(.L_x_67) ;  /* 0x0000000000309947 */ /* 0x000fea0003800000 */
.L_x_70:
[C---:B-1----:R-:W-:Y:S01]  /*4590*/  IMAD R0, R22.reuse, 0x4, R13 ;  /* 0x0000000416007824 */ /* 0x042fe200078e020d */
[----:B------:R-:W-:-:S04]  /*45a0*/  IADD3 R22, PT, PT, R22, -0x4, RZ ;  /* 0xfffffffc16167810 */ /* 0x000fc80007ffe0ff */
[----:B-1-3--:R-:W1:Y:S01]  /*45b0*/  LDS R5, [R0+-0x4] ;  /* 0xfffffc0000057984 */ /* 0x00ae620000000800 */
[----:B------:R-:W-:-:S03]  /*45c0*/  ISETP.GT.AND P0, PT, R22, R27, PT ;  /* 0x0000001b1600720c */ /* 0x000fc60003f04270 */
[----:B------:R-:W2:Y:S04]  /*45d0*/  LDS R7, [R0+-0x8] ;  /* 0xfffff80000077984 */ /* 0x000ea80000000800 */
[----:B------:R-:W3:Y:S04]  /*45e0*/  LDS R23, [R0+-0xc] ;  /* 0xfffff40000177984 */ /* 0x000ee80000000800 */
[----:B------:R-:W4:Y:S04]  /*45f0*/  LDS R25, [R0+-0x10] ;  /* 0xfffff00000197984 */ /* 0x000f280000000800 */
[----:B-1----:R1:W-:Y:S04]  /*4600*/  STS [R0], R5 ;  /* 0x0000000500007388 */ /* 0x0023e80000000800 */
[----:B--2---:R1:W-:Y:S04]  /*4610*/  STS [R0+-0x4], R7 ;  /* 0xfffffc0700007388 */ /* 0x0043e80000000800 */
[----:B---3--:R1:W-:Y:S04]  /*4620*/  STS [R0+-0x8], R23 ;  /* 0xfffff81700007388 */ /* 0x0083e80000000800 */
[----:B----4-:R1:W-:Y:S01]  /*4630*/  STS [R0+-0xc], R25 ;  /* 0xfffff41900007388 */ /* 0x0103e20000000800 */
[----:B------:R-:W-:Y:S05]  /*4640*/  @P0 BRA `(.L_x_70) ;  /* 0xfffffffc00d00947 */ /* 0x000fea000383ffff */
.L_x_67:
[----:B------:R-:W-:Y:S05]  /*4650*/  BSYNC.RECONVERGENT B1 ;  /* 0x0000000000017941 */ /* 0x000fea0003800200 */
.L_x_66:
[----:B-1----:R-:W-:Y:S02]  /*4660*/  IMAD R0, R9, 0x4, R13 ;  /* 0x0000000409007824 */ /* 0x002fe400078e020d */
[----:B------:R-:W-:-:S03]  /*4670*/  IMAD.MOV.U32 R24, RZ, RZ, 0x1 ;  /* 0x00000001ff187424 */ /* 0x000fc600078e00ff */
[----:B------:R1:W-:Y:S04]  /*4680*/  STS [R0+0x4], R3 ;  /* 0x0000040300007388 */ /* 0x0003e80000000800 */
.L_x_65:
[----:B------:R-:W-:Y:S05]  /*4690*/  BSYNC.RECONVERGENT B0 ;  /* 0x0000000000007941 */ /* 0x000fea0003800200 */
.L_x_58:
[----:B------:R-:W-:Y:S05]  /*46a0*/  BRA `(.L_x_16) ;  /* 0x00000004008c7947 */ /* 0x000fea0003800000 */
.L_x_19:
[----:B------:R-:W-:Y:S01]  /*46b0*/  IADD3 R42, PT, PT, R5, 0x1, RZ ;  /* 0x00000001052a7810 */ /* 0x000fe20007ffe0ff */
        /* <DEDUP_REMOVED lines=12> */
[----:B------:R-:W-:-:S04]  /*4780*/  IMAD.HI.U32 R0, R5, 0x10624dd3, RZ ;  /* 0x10624dd305007827 */ /* 0x000fc800078e00ff */
[----:B------:R-:W-:Y:S01]  /*4790*/  IMAD.IADD R42, R42, 0x1, R3 ;  /* 0x000000012a2a7824 */ /* 0x000fe200078e0203 */
[----:B------:R-:W-:Y:S01]  /*47a0*/  SHF.R.U32.HI R0, RZ, 0x6, R0 ;  /* 0x00000006ff007819 */ /* 0x000fe20000011600 */
[----:B------:R-:W0:Y:S03]  /*47b0*/  LDC.64 R2, c[0x0][0x3b8] ;  /* 0x0000ee00ff027b82 */ /* 0x000e260000000a00 */
[----:B------:R-:W-:Y:S01]  /*47c0*/  PRMT R7, R42, 0x9910, RZ ;  /* 0x000099102a077816 */ /* 0x000fe200000000ff */
[----:B------:R-:W-:-:S04]  /*47d0*/  IMAD R5, R0, -0x3e8, R5 ;  /* 0xfffffc1800057824 */ /* 0x000fc800078e0205 */
[----:B------:R-:W-:-:S04]  /*47e0*/  IMAD R7, R34, 0x14, R7 ;  /* 0x0000001422077824 */ /* 0x000fc800078e0207 */
[----:B------:R-:W-:-:S05]  /*47f0*/  IMAD.HI.U32 R4, R7, 0x10624dd3, RZ ;  /* 0x10624dd307047827 */ /* 0x000fca00078e00ff */
[----:B------:R-:W-:-:S05]  /*4800*/  SHF.R.U32.HI R4, RZ, 0x6, R4 ;  /* 0x00000006ff047819 */ /* 0x000fca0000011604 */
[----:B------:R-:W-:Y:S02]  /*4810*/  IMAD R7, R4, -0x3e8, R7 ;  /* 0xfffffc1804077824 */ /* 0x000fe400078e0207 */
[----:B0-----:R-:W-:-:S04]  /*4820*/  IMAD.WIDE.U32 R4, R5, 0x4, R2 ;  /* 0x0000000405047825 */ /* 0x001fc800078e0002 */
[----:B------:R-:W-:Y:S02]  /*4830*/  IMAD.WIDE.U32 R2, R7, 0x4, R2 ;  /* 0x0000000407027825 */ /* 0x000fe400078e0002 */
[----:B------:R0:W2:Y:S04]  /*4840*/  LDG.E R4, desc[UR6][R4.64] ;  /* 0x0000000604047981 */ /* 0x0000a8000c1e1900 */
[----:B------:R1:W3:Y:S01]  /*4850*/  LDG.E R2, desc[UR6][R2.64] ;  /* 0x0000000602027981 */ /* 0x0002e2000c1e1900 */
[-C--:B------:R-:W-:Y:S01]  /*4860*/  IABS R7, R8.reuse ;  /* 0x0000000800077213 */ /* 0x080fe20000000000 */
[----:B------:R-:W-:Y:S01]  /*4870*/  BSSY.RECONVERGENT B0, `(.L_x_71) ;  /* 0x0000042000007945 */ /* 0x000fe20003800200 */
[----:B------:R-:W-:Y:S02]  /*4880*/  IABS R25, R8 ;  /* 0x0000000800197213 */ /* 0x000fe40000000000 */
[----:B------:R-:W4:Y:S02]  /*4890*/  I2F.RP R0, R7 ;  /* 0x0000000700007306 */ /* 0x000f240000209400 */
[----:B------:R-:W-:-:S06]  /*48a0*/  IADD3 R25, PT, PT, RZ, -R25, RZ ;  /* 0x80000019ff197210 */ /* 0x000fcc0007ffe0ff */
[----:B----4-:R-:W4:Y:S02]  /*48b0*/  MUFU.RCP R0, R0 ;  /* 0x0000000000007308 */ /* 0x010f240000001000 */
[----:B----4-:R-:W-:-:S06]  /*48c0*/  IADD3 R22, PT, PT, R0, 0xffffffe, RZ ;  /* 0x0ffffffe00167810 */ /* 0x010fcc0007ffe0ff */
[----:B------:R4:W5:Y:S02]  /*48d0*/  F2I.FTZ.U32.TRUNC.NTZ R23, R22 ;  /* 0x0000001600177305 */ /* 0x000964000021f000 */
[----:B----4-:R-:W-:Y:S02]  /*48e0*/  IMAD.MOV.U32 R22, RZ, RZ, RZ ;  /* 0x000000ffff167224 */ /* 0x010fe400078e00ff */
[----:B-----5:R-:W-:-:S04]  /*48f0*/  IMAD.MOV R24, RZ, RZ, -R23 ;  /* 0x000000ffff187224 */ /* 0x020fc800078e0a17 */
[----:B0-----:R-:W-:-:S04]  /*4900*/  IMAD R5, R24, R7, RZ ;  /* 0x0000000718057224 */ /* 0x001fc800078e02ff */
[----:B-1----:R-:W-:Y:S01]  /*4910*/  IMAD.HI.U32 R3, R23, R5, R22 ;  /* 0x0000000517037227 */ /* 0x002fe200078e0016 */
[----:B--2---:R-:W-:Y:S02]  /*4920*/  IABS R9, R4 ;  /* 0x0000000400097213 */ /* 0x004fe40000000000 */
[----:B---3--:R-:W-:-:S03]  /*4930*/  IABS R24, R2 ;  /* 0x0000000200187213 */ /* 0x008fc60000000000 */
[----:B------:R-:W-:Y:S01]  /*4940*/  IMAD.MOV.U32 R5, RZ, RZ, R9 ;  /* 0x000000ffff057224 */ /* 0x000fe200078e0009 */
[----:B------:R-:W-:Y:S01]  /*4950*/  MOV R9, R25 ;  /* 0x0000001900097202 */ /* 0x000fe20000000f00 */
[----:B------:R-:W-:Y:S02]  /*4960*/  IMAD.MOV.U32 R22, RZ, RZ, R24 ;  /* 0x000000ffff167224 */ /* 0x000fe400078e0018 */
[----:B------:R-:W-:-:S04]  /*4970*/  IMAD.HI.U32 R0, R3, R5, RZ ;  /* 0x0000000503007227 */ /* 0x000fc800078e00ff */
[----:B------:R-:W-:-:S04]  /*4980*/  IMAD.HI.U32 R3, R3, R22, RZ ;  /* 0x0000001603037227 */ /* 0x000fc800078e00ff */
[-C--:B------:R-:W-:Y:S02]  /*4990*/  IMAD R0, R0, R9.reuse, R5 ;  /* 0x0000000900007224 */ /* 0x080fe400078e0205 */
[----:B------:R-:W-:-:S03]  /*49a0*/  IMAD R3, R3, R9, R22 ;  /* 0x0000000903037224 */ /* 0x000fc600078e0216 */
[C---:B------:R-:W-:Y:S02]  /*49b0*/  ISETP.GT.U32.AND P0, PT, R7.reuse, R0, PT ;  /* 0x000000000700720c */ /* 0x040fe40003f04070 */
[----:B------:R-:W-:-:S11]  /*49c0*/  ISETP.GT.U32.AND P1, PT, R7, R3, PT ;  /* 0x000000030700720c */ /* 0x000fd60003f24070 */
[--C-:B------:R-:W-:Y:S01]  /*49d0*/  @!P0 IMAD.IADD R0, R0, 0x1, -R7.reuse ;  /* 0x0000000100008824 */ /* 0x100fe200078e0a07 */
[----:B------:R-:W-:Y:S01]  /*49e0*/  ISETP.GE.AND P0, PT, R2, RZ, PT ;  /* 0x000000ff0200720c */ /* 0x000fe20003f06270 */
[----:B------:R-:W-:Y:S01]  /*49f0*/  @!P1 IMAD.IADD R3, R3, 0x1, -R7 ;  /* 0x0000000103039824 */ /* 0x000fe200078e0a07 */
[----:B------:R-:W-:Y:S02]  /*4a00*/  ISETP.GE.AND P1, PT, R4, RZ, PT ;  /* 0x000000ff0400720c */ /* 0x000fe40003f26270 */
[C---:B------:R-:W-:Y:S02]  /*4a10*/  ISETP.GT.U32.AND P2, PT, R7.reuse, R0, PT ;  /* 0x000000000700720c */ /* 0x040fe40003f44070 */
[----:B------:R-:W-:Y:S02]  /*4a20*/  ISETP.GT.U32.AND P3, PT, R7, R3, PT ;  /* 0x000000030700720c */ /* 0x000fe40003f64070 */
[----:B------:R-:W-:-:S09]  /*4a30*/  LOP3.LUT R2, RZ, R8, RZ, 0x33, !PT ;  /* 0x00000008ff027212 */ /* 0x000fd200078e33ff */
[----:B------:R-:W-:Y:S02]  /*4a40*/  @!P2 IADD3 R0, PT, PT, R0, -R7, RZ ;  /* 0x800000070000a210 */ /* 0x000fe40007ffe0ff */
[----:B------:R-:W-:Y:S01]  /*4a50*/  @!P3 IMAD.IADD R3, R3, 0x1, -R7 ;  /* 0x000000010303b824 */ /* 0x000fe200078e0a07 */
[----:B------:R-:W-:Y:S02]  /*4a60*/  ISETP.NE.AND P2, PT, R8, RZ, PT ;  /* 0x000000ff0800720c */ /* 0x000fe40003f45270 */
[----:B------:R-:W-:Y:S02]  /*4a70*/  @!P1 IMAD.MOV R0, RZ, RZ, -R0 ;  /* 0x000000ffff009224 */ /* 0x000fe400078e0a00 */
[----:B------:R-:W-:-:S03]  /*4a80*/  @!P0 IADD3 R3, PT, PT, -R3, RZ, RZ ;  /* 0x000000ff03038210 */ /* 0x000fc60007ffe1ff */
[C---:B------:R-:W-:Y:S02]  /*4a90*/  SEL R22, R2.reuse, R0, !P2 ;  /* 0x0000000002167207 */ /* 0x040fe40005000000 */
[----:B------:R-:W-:Y:S02]  /*4aa0*/  SEL R3, R2, R3, !P2 ;  /* 0x0000000302037207 */ /* 0x000fe40005000000 */
[C---:B------:R-:W-:Y:S01]  /*4ab0*/  LEA R2, R22.reuse, R13, 0x2 ;  /* 0x0000000d16027211 */ /* 0x040fe200078e10ff */
[C---:B------:R-:W-:Y:S01]  /*4ac0*/  VIADD R0, R22.reuse, 0x1 ;  /* 0x0000000116007836 */ /* 0x040fe20000000000 */
[----:B------:R-:W-:Y:S01]  /*4ad0*/  ISETP.GE.AND P0, PT, R22, R3, PT ;  /* 0x000000031600720c */ /* 0x000fe20003f06270 */
[----:B------:R-:W-:-:S03]  /*4ae0*/  VIADD R4, R3, 0x1 ;  /* 0x0000000103047836 */ /* 0x000fc60000000000 */
[----:B------:R-:W-:Y:S04]  /*4af0*/  STS [R11+0x10], R0 ;  /* 0x000010000b007388 */ /* 0x000fe80000000800 */
[----:B------:R-:W-:Y:S04]  /*4b00*/  STS [R11+0xc], R4 ;  /* 0x00000c040b007388 */ /* 0x000fe80000000800 */
[----:B------:R-:W0:Y:S04]  /*4b10*/  LDS R2, [R2+0x4] ;  /* 0x0000040002027984 */ /* 0x000e280000000800 */
[----:B0-----:R0:W-:Y:S01]  /*4b20*/  STS [R11+0x8], R2 ;  /* 0x000008020b007388 */ /* 0x0011e20000000800 */
[----:B------:R-:W-:Y:S05]  /*4b30*/  @P0 BRA `(.L_x_72) ;  /* 0x0000000000280947 */ /* 0x000fea0003800000 */
[----:B------:R-:W-:Y:S01]  /*4b40*/  BSSY.RECONVERGENT B1, `(.L_x_73) ;  /* 0x0000008000017945 */ /* 0x000fe20003800200 */
.L_x_74:
[C---:B0-----:R-:W-:Y:S02]  /*4b50*/  IMAD R2, R0.reuse, 0x4, R13 ;  /* 0x0000000400027824 */ /* 0x041fe400078e020d */
[----:B------:R-:W-:-:S03]  /*4b60*/  VIADD R0, R0, 0x1 ;  /* 0x0000000100007836 */ /* 0x000fc60000000000 */
[----:B------:R-:W0:Y:S04]  /*4b70*/  LDS R3, [R2+0x4] ;  /* 0x0000040002037984 */ /* 0x000e280000000800 */
[----:B0-----:R-:W-:Y:S04]  /*4b80*/  STS [R2], R3 ;  /* 0x0000000302007388 */ /* 0x001fe80000000800 */
[----:B------:R-:W0:Y:S02]  /*4b90*/  LDS R4, [R11+0xc] ;  /* 0x00000c000b047984 */ /* 0x000e240000000800 */
[----:B0-----:R-:W-:-:S13]  /*4ba0*/  ISETP.GE.AND P0, PT, R0, R4, PT ;  /* 0x000000040000720c */ /* 0x001fda0003f06270 */
[----:B------:R-:W-:Y:S05]  /*4bb0*/  @!P0 BRA `(.L_x_74) ;  /* 0xfffffffc00e48947 */ /* 0x000fea000383ffff */
[----:B------:R-:W-:Y:S05]  /*4bc0*/  BSYNC.RECONVERGENT B1 ;  /* 0x0000000000017941 */ /* 0x000fea0003800200 */
.L_x_73:
[----:B------:R-:W-:Y:S05]  /*4bd0*/  BRA `(.L_x_75) ;  /* 0x00000000002c7947 */ /* 0x000fea0003800000 */
.L_x_72:
[----:B------:R-:W-:-:S13]  /*4be0*/  ISETP.GT.AND P0, PT, R22, R3, PT ;  /* 0x000000031600720c */ /* 0x000fda0003f04270 */
[----:B------:R-:W-:Y:S05]  /*4bf0*/  @!P0 BRA `(.L_x_75) ;  /* 0x0000000000248947 */ /* 0x000fea0003800000 */
[----:B------:R-:W-:Y:S01]  /*4c00*/  BSSY.RECONVERGENT B1, `(.L_x_75) ;  /* 0x0000008000017945 */ /* 0x000fe20003800200 */
.L_x_76:
[C---:B------:R-:W-:Y:S01]  /*4c10*/  LEA R3, R0.reuse, R13, 0x2 ;  /* 0x0000000d00037211 */ /* 0x040fe200078e10ff */
[----:B------:R-:W-:-:S04]  /*4c20*/  VIADD R0, R0, 0xffffffff ;  /* 0xffffffff00007836 */ /* 0x000fc80000000000 */
[----:B0-----:R-:W0:Y:S04]  /*4c30*/  LDS R2, [R3+-0x4] ;  /* 0xfffffc0003027984 */ /* 0x001e280000000800 */
[----:B0-----:R-:W-:Y:S04]  /*4c40*/  STS [R3], R2 ;  /* 0x0000000203007388 */ /* 0x001fe80000000800 */
[----:B------:R-:W0:Y:S02]  /*4c50*/  LDS R4, [R11+0xc] ;  /* 0x00000c000b047984 */ /* 0x000e240000000800 */
[----:B0-----:R-:W-:-:S13]  /*4c60*/  ISETP.GT.AND P0, PT, R0, R4, PT ;  /* 0x000000040000720c */ /* 0x001fda0003f04270 */
[----:B------:R-:W-:Y:S05]  /*4c70*/  @P0 BRA `(.L_x_76) ;  /* 0xfffffffc00e40947 */ /* 0x000fea000383ffff */
[----:B------:R-:W-:Y:S05]  /*4c80*/  BSYNC.RECONVERGENT B1 ;  /* 0x0000000000017941 */ /* 0x000fea0003800200 */
.L_x_75:
[----:B------:R-:W-:Y:S05]  /*4c90*/  BSYNC.RECONVERGENT B0 ;  /* 0x0000000000007941 */ /* 0x000fea0003800200 */
.L_x_71:
[----:B------:R-:W1:Y:S01]  /*4ca0*/  LDS R0, [R11+0x8] ;  /* 0x000008000b007984 */ /* 0x000e620000000800 */
[----:B------:R-:W-:Y:S02]  /*4cb0*/  IMAD R3, R4, 0x4, R13 ;  /* 0x0000000404037824 */ /* 0x000fe400078e020d */
[----:B------:R-:W-:-:S03]  /*4cc0*/  HFMA2 R24, -RZ, RZ, 0, 1.1920928955078125e-07 ;  /* 0x00000002ff187431 */ /* 0x000fc600000001ff */
[----:B-1----:R1:W-:Y:S04]  /*4cd0*/  STS [R3], R0 ;  /* 0x0000000003007388 */ /* 0x0023e80000000800 */
.L_x_16:
[----:B------:R-:W-:Y:S01]  /*4ce0*/  VIADD R42, R42, 0x1 ;  /* 0x000000012a2a7836 */ /* 0x000fe20000000000 */
[----:B------:R-:W-:Y:S01]  /*4cf0*/  ISETP.GE.AND P0, PT, R35, 0x3, PT ;  /* 0x000000032300780c */ /* 0x000fe20003f06270 */
[----:B------:R-:W-:Y:S03]  /*4d00*/  BSSY.RECONVERGENT B0, `(.L_x_77) ;  /* 0x000009e000007945 */ /* 0x000fe60003800200 */
[----:B-1----:R-:W-:-:S05]  /*4d10*/  PRMT R0, R42, 0x9910, RZ ;  /* 0x000099102a007816 */ /* 0x002fca00000000ff */
[----:B--2---:R-:W-:-:S05]  /*4d20*/  IMAD R3, R0, -0x7ced, RZ ;  /* 0xffff831300037824 */ /* 0x004fca00078e02ff */
[----:B------:R-:W-:-:S04]  /*4d30*/  LEA.HI.SX32 R0, R3, R42, 0x10 ;  /* 0x0000002a03007211 */ /* 0x000fc800078f82ff */
[C---:B0--3--:R-:W-:Y:S02]  /*4d40*/  LOP3.LUT R2, R0.reuse, 0xffff, RZ, 0xc0, !PT ;  /* 0x0000ffff00027812 */ /* 0x049fe400078ec0ff */
[----:B------:R-:W-:Y:S02]  /*4d50*/  PRMT R3, R0, 0x9910, RZ ;  /* 0x0000991000037816 */ /* 0x000fe400000000ff */
[----:B------:R-:W-:-:S04]  /*4d60*/  SHF.R.U32.HI R0, RZ, 0xf, R2 ;  /* 0x0000000fff007819 */ /* 0x000fc80000011602 */
[----:B------:R-:W-:-:S04]  /*4d70*/  LEA.HI.SX32 R0, R3, R0, 0x17 ;  /* 0x0000000003007211 */ /* 0x000fc800078fbaff */
[----:B------:R-:W-:-:S05]  /*4d80*/  PRMT R0, R0, 0x9910, RZ ;  /* 0x0000991000007816 */ /* 0x000fca00000000ff */
[----:B------:R-:W-:-:S04]  /*4d90*/  IMAD R0, R0, 0x3e8, RZ ;  /* 0x000003e800007824 */ /* 0x000fc800078e02ff */
[----:B------:R-:W-:-:S05]  /*4da0*/  IMAD.MOV R0, RZ, RZ, -R0 ;  /* 0x000000ffff007224 */ /* 0x000fca00078e0a00 */
[----:B------:R-:W-:-:S04]  /*4db0*/  PRMT R3, R0, 0x7710, RZ ;  /* 0x0000771000037816 */ /* 0x000fc800000000ff */
[----:B------:R-:W-:Y:S02]  /*4dc0*/  IADD3 R0, PT, PT, R42, R3, RZ ;  /* 0x000000032a007210 */ /* 0x000fe40007ffe0ff */
[----:B------:R-:W-:Y:S02]  /*4dd0*/  CS2R R2, SRZ ;  /* 0x0000000000027805 */ /* 0x000fe4000001ff00 */
[----:B------:R-:W-:Y:S01]  /*4de0*/  PRMT R25, R0, 0x9910, RZ ;  /* 0x0000991000197816 */ /* 0x000fe200000000ff */
[----:B------:R-:W-:Y:S06]  /*4df0*/  @!P0 BRA `(.L_x_78) ;  /* 0x0000000800388947 */ /* 0x000fec0003800000 */
[----:B------:R-:W-:Y:S01]  /*4e00*/  VIADD R2, R35, 0xfffffffd ;  /* 0xfffffffd23027836 */ /* 0x000fe20000000000 */
[----:B------:R-:W-:Y:S01]  /*4e10*/  BSSY.RECONVERGENT B1, `(.L_x_79) ;  /* 0x0000043000017945 */ /* 0x000fe20003800200 */
[----:B------:R-:W-:-:S03]  /*4e20*/  IMAD.MOV.U32 R30, RZ, RZ, 0x1 ;  /* 0x00000001ff1e7424 */ /* 0x000fc600078e00ff */
[----:B------:R-:W-:Y:S02]  /*4e30*/  ISETP.GE.U32.AND P0, PT, R2, 0x7, PT ;  /* 0x000000070200780c */ /* 0x000fe40003f06070 */
[----:B------:R-:W-:-:S11]  /*4e40*/  CS2R R2, SRZ ;  /* 0x0000000000027805 */ /* 0x000fd6000001ff00 */
[----:B------:R-:W-:Y:S05]  /*4e50*/  @!P0 BRA `(.L_x_80) ;  /* 0x0000000000f88947 */ /* 0x000fea0003800000 */
[----:B------:R0:W1:Y:S01]  /*4e60*/  LDS R7, [R13+0x4] ;  /* 0x000004000d077984 */ /* 0x0000620000000800 */
[----:B------:R-:W-:Y:S01]  /*4e70*/  BSSY.RECONVERGENT B2, `(.L_x_80) ;  /* 0x000003c000027945 */ /* 0x000fe20003800200 */
[----:B------:R-:W-:Y:S02]  /*4e80*/  MOV R34, 0x1 ;  /* 0x0000000100227802 */ /* 0x000fe40000000f00 */
[----:B------:R-:W-:-:S07]  /*4e90*/  CS2R R2, SRZ ;  /* 0x0000000000027805 */ /* 0x000fce000001ff00 */
.L_x_81:
[----:B------:R-:W-:Y:S01]  /*4ea0*/  IMAD R23, R34, 0x4, R13 ;  /* 0x0000000422177824 */ /* 0x000fe200078e020d */
[----:B------:R-:W2:Y:S01]  /*4eb0*/  LDC.64 R38, c[0x0][0x3a0] ;  /* 0x0000e800ff267b82 */ /* 0x000ea20000000a00 */
[----:B-1----:R-:W-:-:S03]  /*4ec0*/  VIADD R7, R7, 0xffffffff ;  /* 0xffffffff07077836 */ /* 0x002fc60000000000 */
[----:B------:R-:W1:Y:S04]  /*4ed0*/  LDS R4, [R23+0x4] ;  /* 0x0000040017047984 */ /* 0x000e680000000800 */
[----:B------:R-:W3:Y:S04]  /*4ee0*/  LDS R27, [R23+0x8] ;  /* 0x00000800171b7984 */ /* 0x000ee80000000800 */
[----:B------:R-:W4:Y:S04]  /*4ef0*/  LDS R28, [R23+0xc] ;  /* 0x00000c00171c7984 */ /* 0x000f280000000800 */
[----:B------:R-:W5:Y:S04]  /*4f00*/  LDS R22, [R23+0x10] ;  /* 0x0000100017167984 */ /* 0x000f680000000800 */
[----:B------:R-:W0:Y:S04]  /*4f10*/  LDS R9, [R23+0x14] ;  /* 0x0000140017097984 */ /* 0x000e280000000800 */
[----:B------:R-:W0:Y:S01]  /*4f20*/  LDS R5, [R23+0x18] ;  /* 0x0000180017057984 */ /* 0x000e220000000800 */
[----:B-1----:R-:W-:-:S03]  /*4f30*/  IADD3 R26, PT, PT, R4, -0x1, RZ ;  /* 0xffffffff041a7810 */ /* 0x002fc60007ffe0ff */
[----:B------:R-:W1:Y:S01]  /*4f40*/  LDS R4, [R23+0x1c] ;  /* 0x00001c0017047984 */ /* 0x000e620000000800 */
[----:B---3--:R-:W-:Y:S02]  /*4f50*/  VIADD R27, R27, 0xffffffff ;  /* 0xffffffff1b1b7836 */ /* 0x008fe40000000000 */
[----:B------:R-:W-:Y:S02]  /*4f60*/  IMAD R7, R7, UR8, R26 ;  /* 0x0000000807077c24 */ /* 0x000fe4000f8e021a */
[----:B------:R-:W-:Y:S02]  /*4f70*/  IMAD R33, R26, UR8, R27 ;  /* 0x000000081a217c24 */ /* 0x000fe4000f8e021b */
[----:B--2---:R-:W-:Y:S02]  /*4f80*/  IMAD.WIDE R36, R7, 0x8, R38 ;  /* 0x0000000807247825 */ /* 0x004fe400078e0226 */
[----:B------:R2:W3:Y:S02]  /*4f90*/  LDS R7, [R23+0x20] ;  /* 0x0000200017077984 */ /* 0x0004e40000000800 */
[----:B----4-:R-:W-:-:S02]  /*4fa0*/  VIADD R28, R28, 0xffffffff ;  /* 0xffffffff1c1c7836 */ /* 0x010fc40000000000 */
[----:B------:R-:W4:Y:S01]  /*4fb0*/  LDG.E.64 R36, desc[UR6][R36.64] ;  /* 0x0000000624247981 */ /* 0x000f22000c1e1b00 */
[----:B------:R-:W-:-:S04]  /*4fc0*/  IMAD.WIDE R32, R33, 0x8, R38 ;  /* 0x0000000821207825 */ /* 0x000fc800078e0226 */
[----:B------:R-:W-:Y:S01]  /*4fd0*/  IMAD R31, R27, UR8, R28 ;  /* 0x000000081b1f7c24 */ /* 0x000fe2000f8e021c */
[----:B-----5:R-:W-:Y:S01]  /*4fe0*/  IADD3 R27, PT, PT, R22, -0x1, RZ ;  /* 0xffffffff161b7810 */ /* 0x020fe20007ffe0ff */
[----:B------:R-:W5:Y:S02]  /*4ff0*/  LDG.E.64 R32, desc[UR6][R32.64] ;  /* 0x0000000620207981 */ /* 0x000f64000c1e1b00 */
[----:B------:R-:W-:-:S04]  /*5000*/  IMAD.WIDE R30, R31, 0x8, R38 ;  /* 0x000000081f1e7825 */ /* 0x000fc800078e0226 */
[----:B------:R-:W-:Y:S02]  /*5010*/  IMAD R29, R28, UR8, R27 ;  /* 0x000000081c1d7c24 */ /* 0x000fe4000f8e021b */
[----:B------:R-:W5:Y:S01]  /*5020*/  LDG.E.64 R30, desc[UR6][R30.64] ;  /* 0x000000061e1e7981 */ /* 0x000f62000c1e1b00 */
[----:B0-----:R-:W-:Y:S02]  /*5030*/  VIADD R22, R9, 0xffffffff ;  /* 0xffffffff09167836 */ /* 0x001fe40000000000 */
[----:B------:R-:W-:-:S04]  /*5040*/  IMAD.WIDE R28, R29, 0x8, R38 ;  /* 0x000000081d1c7825 */ /* 0x000fc800078e0226 */
[----:B------:R-:W-:Y:S02]  /*5050*/  IMAD R27, R27, UR8, R22 ;  /* 0x000000081b1b7c24 */ /* 0x000fe4000f8e0216 */
[----:B------:R-:W5:Y:S01]  /*5060*/  LDG.E.64 R28, desc[UR6][R28.64] ;  /* 0x000000061c1c7981 */ /* 0x000f62000c1e1b00 */
[----:B------:R-:W-:Y:S02]  /*5070*/  VIADD R5, R5, 0xffffffff ;  /* 0xffffffff05057836 */ /* 0x000fe40000000000 */
[----:B------:R-:W-:Y:S01]  /*5080*/  IMAD.WIDE R26, R27, 0x8, R38 ;  /* 0x000000081b1a7825 */ /* 0x000fe200078e0226 */
[----:B-1----:R-:W-:-:S03]  /*5090*/  IADD3 R4, PT, PT, R4, -0x1, RZ ;  /* 0xffffffff04047810 */ /* 0x002fc60007ffe0ff */
[----:B--2---:R-:W-:Y:S02]  /*50a0*/  IMAD R23, R22, UR8, R5 ;  /* 0x0000000816177c24 */ /* 0x004fe4000f8e0205 */
[----:B------:R-:W2:Y:S01]  /*50b0*/  LDG.E.64 R26, desc[UR6][R26.64] ;  /* 0x000000061a1a7981 */ /* 0x000ea2000c1e1b00 */
[----:B------:R-:W-:Y:S02]  /*50c0*/  IMAD R5, R5, UR8, R4 ;  /* 0x0000000805057c24 */ /* 0x000fe4000f8e0204 */
[----:B------:R-:W-:-:S04]  /*50d0*/  IMAD.WIDE R22, R23, 0x8, R38 ;  /* 0x0000000817167825 */ /* 0x000fc800078e0226 */
[----:B---3--:R-:W-:Y:S02]  /*50e0*/  IMAD R9, R4, UR8, R7 ;  /* 0x0000000804097c24 */ /* 0x008fe4000f8e0207 */
[----:B------:R-:W3:Y:S01]  /*50f0*/  LDG.E.64 R22, desc[UR6][R22.64] ;  /* 0x0000000616167981 */ /* 0x000ee2000c1e1b00 */
[----:B------:R-:W-:-:S04]  /*5100*/  IMAD.WIDE R4, R5, 0x8, R38 ;  /* 0x0000000805047825 */ /* 0x000fc800078e0226 */
[----:B------:R-:W-:Y:S02]  /*5110*/  VIADD R9, R9, 0xffffffff ;  /* 0xffffffff09097836 */ /* 0x000fe40000000000 */
[----:B------:R-:W3:Y:S02]  /*5120*/  LDG.E.64 R4, desc[UR6][R4.64] ;  /* 0x0000000604047981 */ /* 0x000ee4000c1e1b00 */
[----:B------:R-:W-:-:S06]  /*5130*/  IMAD.WIDE R38, R9, 0x8, R38 ;  /* 0x0000000809267825 */ /* 0x000fcc00078e0226 */
[----:B------:R-:W3:Y:S01]  /*5140*/  LDG.E.64 R38, desc[UR6][R38.64] ;  /* 0x0000000626267981 */ /* 0x000ee2000c1e1b00 */
[----:B----4-:R-:W-:Y:S01]  /*5150*/  DADD R36, R36, R2 ;  /* 0x0000000024247229 */ /* 0x010fe20000000002 */
[----:B------:R-:W-:Y:S01]  /*5160*/  VIADD R2, R34, 0x7 ;  /* 0x0000000722027836 */ /* 0x000fe20000000000 */
[----:B------:R-:W-:-:S04]  /*5170*/  LOP3.LUT R3, R8, 0xfffffff8, RZ, 0xc0, !PT ;  /* 0xfffffff808037812 */ /* 0x000fc800078ec0ff */
[----:B------:R-:W-:Y:S02]  /*5180*/  ISETP.NE.AND P0, PT, R2, R3, PT ;  /* 0x000000030200720c */ /* 0x000fe40003f05270 */
[----:B-----5:R-:W-:-:S08]  /*5190*/  DADD R32, R36, R32 ;  /* 0x0000000024207229 */ /* 0x020fd00000000020 */
[----:B------:R-:W-:-:S08]  /*51a0*/  DADD R30, R32, R30 ;  /* 0x00000000201e7229 */ /* 0x000fd0000000001e */
[----:B------:R-:W-:Y:S01]  /*51b0*/  DADD R28, R30, R28 ;  /* 0x000000001e1c7229 */ /* 0x000fe2000000001c */
[----:B------:R-:W-:-:S05]  /*51c0*/  IADD3 R30, PT, PT, R34, 0x8, RZ ;  /* 0x00000008221e7810 */ /* 0x000fca0007ffe0ff */
[----:B------:R-:W-:Y:S02]  /*51d0*/  IMAD.MOV.U32 R34, RZ, RZ, R30 ;  /* 0x000000ffff227224 */ /* 0x000fe400078e001e */
[----:B--2---:R-:W-:-:S08]  /*51e0*/  DADD R26, R28, R26 ;  /* 0x000000001c1a7229 */ /* 0x004fd0000000001a */
[----:B---3--:R-:W-:-:S08]  /*51f0*/  DADD R22, R26, R22 ;  /* 0x000000001a167229 */ /* 0x008fd00000000016 */
[----:B------:R-:W-:-:S08]  /*5200*/  DADD R22, R22, R4 ;  /* 0x0000000016167229 */ /* 0x000fd00000000004 */
[----:B------:R-:W-:Y:S01]  /*5210*/  DADD R2, R22, R38 ;  /* 0x0000000016027229 */ /* 0x000fe20000000026 */
[----:B------:R-:W-:Y:S10]  /*5220*/  @P0 BRA `(.L_x_81) ;  /* 0xfffffffc001c0947 */ /* 0x000ff4000383ffff */
[----:B------:R-:W-:Y:S05]  /*5230*/  BSYNC.RECONVERGENT B2 ;  /* 0x0000000000027941 */ /* 0x000fea0003800200 */
.L_x_80:
[----:B------:R-:W-:Y:S05]  /*5240*/  BSYNC.RECONVERGENT B1 ;  /* 0x0000000000017941 */ /* 0x000fea0003800200 */
.L_x_79:
[----:B------:R-:W-:-:S13]  /*5250*/  LOP3.LUT P0, RZ, R8, 0x7, RZ, 0xc0, !PT ;  /* 0x0000000708ff7812 */ /* 0x000fda000780c0ff */
[----:B------:R-:W-:Y:S05]  /*5260*/  @!P0 BRA `(.L_x_78) ;  /* 0x00000004001c8947 */ /* 0x000fea0003800000 */
[----:B------:R-:W-:Y:S01]  /*5270*/  VIADD R5, R35, 0x6 ;  /* 0x0000000623057836 */ /* 0x000fe20000000000 */
[----:B------:R-:W-:Y:S04]  /*5280*/  BSSY.RECONVERGENT B1, `(.L_x_82) ;  /* 0x0000024000017945 */ /* 0x000fe80003800200 */
[C---:B------:R-:W-:Y:S02]  /*5290*/  LOP3.LUT R4, R5.reuse, 0x7, RZ, 0xc0, !PT ;  /* 0x0000000705047812 */ /* 0x040fe400078ec0ff */
[----:B------:R-:W-:Y:S02]  /*52a0*/  LOP3.LUT P1, RZ, R5, 0x3, RZ, 0xc0, !PT ;  /* 0x0000000305ff7812 */ /* 0x000fe4000782c0ff */
[----:B------:R-:W-:-:S04]  /*52b0*/  IADD3 R4, PT, PT, R4, -0x1, RZ ;  /* 0xffffffff04047810 */ /* 0x000fc80007ffe0ff */
[----:B------:R-:W-:-:S13]  /*52c0*/  ISETP.GE.U32.AND P0, PT, R4, 0x3, PT ;  /* 0x000000030400780c */ /* 0x000fda0003f06070 */
[----:B------:R-:W-:Y:S05]  /*52d0*/  @!P0 BRA `(.L_x_83) ;  /* 0x0000000000788947 */ /* 0x000fea0003800000 */
[----:B------:R-:W-:Y:S01]  /*52e0*/  IMAD R4, R30, 0x4, R13 ;  /* 0x000000041e047824 */ /* 0x000fe200078e020d */
[----:B------:R-:W0:Y:S01]  /*52f0*/  LDC.64 R26, c[0x0][0x3a0] ;  /* 0x0000e800ff1a7b82 */ /* 0x000e220000000a00 */
[----:B------:R-:W1:Y:S03]  /*5300*/  LDCU UR4, c[0x0][0x3a8] ;  /* 0x00007500ff0477ac */ /* 0x000e660008000800 */
[----:B------:R-:W2:Y:S04]  /*5310*/  LDS R7, [R4+0x4] ;  /* 0x0000040004077984 */ /* 0x000ea80000000800 */
[----:B------:R-:W3:Y:S04]  /*5320*/  LDS R5, [R4] ;  /* 0x0000000004057984 */ /* 0x000ee80000000800 */
[----:B------:R-:W4:Y:S04]  /*5330*/  LDS R9, [R4+0x8] ;  /* 0x0000080004097984 */ /* 0x000f280000000800 */
[----:B------:R-:W5:Y:S04]  /*5340*/  LDS R31, [R4+0xc] ;  /* 0x00000c00041f7984 */ /* 0x000f680000000800 */
[----:B------:R-:W5:Y:S01]  /*5350*/  LDS R33, [R4+0x10] ;  /* 0x0000100004217984 */ /* 0x000f620000000800 */
[----:B--2---:R-:W-:Y:S01]  /*5360*/  IADD3 R28, PT, PT, R7, -0x1, RZ ;  /* 0xffffffff071c7810 */ /* 0x004fe20007ffe0ff */
[----:B---3--:R-:W-:-:S04]  /*5370*/  VIADD R5, R5, 0xffffffff ;  /* 0xffffffff05057836 */ /* 0x008fc80000000000 */
[----:B-1----:R-:W-:Y:S02]  /*5380*/  IMAD R5, R5, UR4, R28 ;  /* 0x0000000405057c24 */ /* 0x002fe4000f8e021c */
[----:B----4-:R-:W-:Y:S02]  /*5390*/  VIADD R9, R9, 0xffffffff ;  /* 0xffffffff09097836 */ /* 0x010fe40000000000 */
[----:B0-----:R-:W-:-:S04]  /*53a0*/  IMAD.WIDE R22, R5, 0x8, R26 ;  /* 0x0000000805167825 */ /* 0x001fc800078e021a */
[----:B------:R-:W-:Y:S02]  /*53b0*/  IMAD R29, R28, UR4, R9 ;  /* 0x000000041c1d7c24 */ /* 0x000fe4000f8e0209 */
[----:B------:R-:W2:Y:S01]  /*53c0*/  LDG.E.64 R22, desc[UR6][R22.64] ;  /* 0x0000000616167981 */ /* 0x000ea2000c1e1b00 */
[----:B-----5:R-:W-:Y:S02]  /*53d0*/  VIADD R32, R31, 0xffffffff ;  /* 0xffffffff1f207836 */ /* 0x020fe40000000000 */
[----:B------:R-:W-:-:S04]  /*53e0*/  IMAD.WIDE R28, R29, 0x8, R26 ;  /* 0x000000081d1c7825 */ /* 0x000fc800078e021a */
[----:B------:R-:W-:Y:S02]  /*53f0*/  IMAD R5, R9, UR4, R32 ;  /* 0x0000000409057c24 */ /* 0x000fe4000f8e0220 */
[----:B------:R-:W3:Y:S01]  /*5400*/  LDG.E.64 R28, desc[UR6][R28.64] ;  /* 0x000000061c1c7981 */ /* 0x000ee2000c1e1b00 */
[----:B------:R-:W-:Y:S02]  /*5410*/  IMAD R33, R32, UR4, R33 ;  /* 0x0000000420217c24 */ /* 0x000fe4000f8e0221 */
[----:B------:R-:W-:-:S03]  /*5420*/  IMAD.WIDE R4, R5, 0x8, R26 ;  /* 0x0000000805047825 */ /* 0x000fc600078e021a */
[----:B------:R-:W-:-:S03]  /*5430*/  IADD3 R33, PT, PT, R33, -0x1, RZ ;  /* 0xffffffff21217810 */ /* 0x000fc60007ffe0ff */
[----:B------:R-:W4:Y:S02]  /*5440*/  LDG.E.64 R4, desc[UR6][R4.64] ;  /* 0x0000000604047981 */ /* 0x000f24000c1e1b00 */
[----:B------:R-:W-:-:S06]  /*5450*/  IMAD.WIDE R26, R33, 0x8, R26 ;  /* 0x00000008211a7825 */ /* 0x000fcc00078e021a */
[----:B------:R-:W5:Y:S01]  /*5460*/  LDG.E.64 R26, desc[UR6][R26.64] ;  /* 0x000000061a1a7981 */ /* 0x000f62000c1e1b00 */
[----:B------:R-:W-:Y:S01]  /*5470*/  VIADD R30, R30, 0x4 ;  /* 0x000000041e1e7836 */ /* 0x000fe20000000000 */
[----:B--2---:R-:W-:-:S08]  /*5480*/  DADD R22, R2, R22 ;  /* 0x0000000002167229 */ /* 0x004fd00000000016 */
[----:B---3--:R-:W-:-:S08]  /*5490*/  DADD R22, R22, R28 ;  /* 0x0000000016167229 */ /* 0x008fd0000000001c */
[----:B----4-:R-:W-:-:S08]  /*54a0*/  DADD R22, R22, R4 ;  /* 0x0000000016167229 */ /* 0x010fd00000000004 */
[----:B-----5:R-:W-:-:S11]  /*54b0*/  DADD R2, R22, R26 ;  /* 0x0000000016027229 */ /* 0x020fd6000000001a */
.L_x_83:
[----:B------:R-:W-:Y:S05]  /*54c0*/  BSYNC.RECONVERGENT B1 ;  /* 0x0000000000017941 */ /* 0x000fea0003800200 */
.L_x_82:
[----:B------:R-:W-:Y:S05]  /*54d0*/  @!P1 BRA `(.L_x_78) ;  /* 0x0000000000809947 */ /* 0x000fea0003800000 */
[----:B------:R-:W-:Y:S02]  /*54e0*/  ISETP.NE.AND P0, PT, R12, 0x3, PT ;  /* 0x000000030c00780c */ /* 0x000fe40003f05270 */
[----:B------:R-:W-:-:S04]  /*54f0*/  LOP3.LUT R4, R35, 0x1, RZ, 0xc0, !PT ;  /* 0x0000000123047812 */ /* 0x000fc800078ec0ff */
[----:B------:R-:W-:-:S07]  /*5500*/  ISETP.NE.U32.AND P1, PT, R4, 0x1, PT ;  /* 0x000000010400780c */ /* 0x000fce0003f25070 */
[C-C-:B------:R-:W-:Y:S01]  /*5510*/  @P0 IMAD R22, R30.reuse, 0x4, R13.reuse ;  /* 0x000000041e160824 */ /* 0x140fe200078e020d */
[----:B------:R-:W-:Y:S01]  /*5520*/  @P0 IADD3 R30, PT, PT, R30, 0x2, RZ ;  /* 0x000000021e1e0810 */ /* 0x000fe20007ffe0ff */
[----:B------:R-:W0:Y:S03]  /*5530*/  @P0 LDC R23, c[0x0][0x3a8] ;  /* 0x0000ea00ff170b82 */ /* 0x000e260000000800 */
[----:B------:R-:W1:Y:S01]  /*5540*/  @P0 LDS R4, [R22] ;  /* 0x0000000016040984 */ /* 0x000e620000000800 */
[----:B------:R-:W-:-:S03]  /*5550*/  @!P1 IMAD R30, R30, 0x4, R13 ;  /* 0x000000041e1e9824 */ /* 0x000fc600078e020d */
[----:B------:R-:W2:Y:S01]  /*5560*/  @P0 LDS R5, [R22+0x4] ;  /* 0x0000040016050984 */ /* 0x000ea20000000800 */
[----:B------:R-:W3:Y:S03]  /*5570*/  @P0 LDC.64 R26, c[0x0][0x3a0] ;  /* 0x0000e800ff1a0b82 */ /* 0x000ee60000000a00 */
[----:B------:R-:W4:Y:S04]  /*5580*/  @P0 LDS R31, [R22+0x8] ;  /* 0x00000800161f0984 */ /* 0x000f280000000800 */
[----:B------:R-:W5:Y:S01]  /*5590*/  @!P1 LDS R9, [R30] ;  /* 0x000000001e099984 */ /* 0x000f620000000800 */
[----:B------:R-:W5:Y:S03]  /*55a0*/  @!P1 LDC R33, c[0x0][0x3a8] ;  /* 0x0000ea00ff219b82 */ /* 0x000f660000000800 */
[----:B------:R-:W5:Y:S01]  /*55b0*/  @!P1 LDS R28, [R30+0x4] ;  /* 0x000004001e1c9984 */ /* 0x000f620000000800 */
[----:B-1----:R-:W-:Y:S01]  /*55c0*/  @P0 VIADD R7, R4, 0xffffffff ;  /* 0xffffffff04070836 */ /* 0x002fe20000000000 */
[----:B--2---:R-:W-:-:S03]  /*55d0*/  @P0 IADD3 R32, PT, PT, R5, -0x1, RZ ;  /* 0xffffffff05200810 */ /* 0x004fc60007ffe0ff */
[----:B------:R-:W1:Y:S02]  /*55e0*/  @!P1 LDC.64 R4, c[0x0][0x3a0] ;  /* 0x0000e800ff049b82 */ /* 0x000e640000000a00 */
[-C--:B0-----:R-:W-:Y:S02]  /*55f0*/  @P0 IMAD R29, R7, R23.reuse, R32 ;  /* 0x00000017071d0224 */ /* 0x081fe400078e0220 */
[----:B----4-:R-:W-:Y:S02]  /*5600*/  @P0 IMAD R7, R32, R23, R31 ;  /* 0x0000001720070224 */ /* 0x010fe400078e021f */
[----:B---3--:R-:W-:-:S04]  /*5610*/  @P0 IMAD.WIDE R22, R29, 0x8, R26 ;  /* 0x000000081d160825 */ /* 0x008fc800078e021a */
[----:B-----5:R-:W-:Y:S02]  /*5620*/  @!P1 VIADD R9, R9, 0xffffffff ;  /* 0xffffffff09099836 */ /* 0x020fe40000000000 */
[----:B------:R-:W-:Y:S01]  /*5630*/  @P0 VIADD R7, R7, 0xffffffff ;  /* 0xffffffff07070836 */ /* 0x000fe20000000000 */
[----:B------:R-:W2:Y:S01]  /*5640*/  @P0 LDG.E.64 R22, desc[UR6][R22.64] ;  /* 0x0000000616160981 */ /* 0x000ea2000c1e1b00 */
[----:B------:R-:W-:Y:S02]  /*5650*/  @!P1 IMAD R9, R9, R33, R28 ;  /* 0x0000002109099224 */ /* 0x000fe400078e021c */
[----:B------:R-:W-:-:S03]  /*5660*/  @P0 IMAD.WIDE R26, R7, 0x8, R26 ;  /* 0x00000008071a0825 */ /* 0x000fc600078e021a */
[----:B------:R-:W-:-:S03]  /*5670*/  @!P1 IADD3 R9, PT, PT, R9, -0x1, RZ ;  /* 0xffffffff09099810 */ /* 0x000fc60007ffe0ff */
[----:B------:R-:W3:Y:S02]  /*5680*/  @P0 LDG.E.64 R26, desc[UR6][R26.64] ;  /* 0x000000061a1a0981 */ /* 0x000ee4000c1e1b00 */
[----:B-1----:R-:W-:-:S06]  /*5690*/  @!P1 IMAD.WIDE R4, R9, 0x8, R4 ;  /* 0x0000000809049825 */ /* 0x002fcc00078e0204 */
[----:B------:R-:W4:Y:S01]  /*56a0*/  @!P1 LDG.E.64 R4, desc[UR6][R4.64] ;  /* 0x0000000604049981 */ /* 0x000f22000c1e1b00 */
[----:B--2---:R-:W-:-:S08]  /*56b0*/  @P0 DADD R28, R2, R22 ;  /* 0x00000000021c0229 */ /* 0x004fd00000000016 */
[----:B---3--:R-:W-:-:S08]  /*56c0*/  @P0 DADD R2, R28, R26 ;  /* 0x000000001c020229 */ /* 0x008fd0000000001a */
[----:B----4-:R-:W-:-:S11]  /*56d0*/  @!P1 DADD R2, R2, R4 ;  /* 0x0000000002029229 */ /* 0x010fd60000000004 */
.L_x_78:
[----:B------:R-:W-:Y:S05]  /*56e0*/  BSYNC.RECONVERGENT B0 ;  /* 0x0000000000007941 */ /* 0x000fea0003800200 */
.L_x_77:
[----:B------:R-:W0:Y:S01]  /*56f0*/  S2R R34, SR_TID.X ;  /* 0x0000000000227919 */ /* 0x000e220000002100 */
[----:B------:R-:W0:Y:S01]  /*5700*/  LDC.64 R26, c[0x0][0x3b0] ;  /* 0x0000ec00ff1a7b82 */ /* 0x000e220000000a00 */
[----:B------:R-:W1:Y:S04]  /*5710*/  LDS R28, [R11+0x3c] ;  /* 0x00003c000b1c7984 */ /* 0x000e680000000800 */
[----:B------:R-:W2:Y:S04]  /*5720*/  LDS R30, [R11+0x40] ;  /* 0x000040000b1e7984 */ /* 0x000ea80000000800 */
[----:B------:R-:W3:Y:S01]  /*5730*/  LDS R32, [R11+0x44] ;  /* 0x000044000b207984 */ /* 0x000ee20000000800 */
[----:B0-----:R-:W-:-:S06]  /*5740*/  IMAD.WIDE.U32 R26, R34, 0x4, R26 ;  /* 0x00000004221a7825 */ /* 0x001fcc00078e001a */
[----:B------:R-:W4:Y:S02]  /*5750*/  LDG.E R26, desc[UR6][R26.64] ;  /* 0x000000061a1a7981 */ /* 0x000f24000c1e1900 */
[----:B----4-:R-:W0:Y:S01]  /*5760*/  I2F.F64 R4, R26 ;  /* 0x0000001a00047312 */ /* 0x010e220000201c00 */
[----:B------:R-:W-:-:S04]  /*5770*/  SHF.R.S32.HI R7, RZ, 0x1f, R26 ;  /* 0x0000001fff077819 */ /* 0x000fc8000001141a */
[----:B------:R-:W-:-:S04]  /*5780*/  LEA.HI R7, R7, R26, RZ, 0x2 ;  /* 0x0000001a07077211 */ /* 0x000fc800078f10ff */
[----:B------:R-:W-:-:S04]  /*5790*/  SHF.R.S32.HI R7, RZ, 0x2, R7 ;  /* 0x00000002ff077819 */ /* 0x000fc80000011407 */
[----:B-1----:R-:W-:Y:S01]  /*57a0*/  ISETP.GT.AND P0, PT, R28, R7, PT ;  /* 0x000000071c00720c */ /* 0x002fe20003f04270 */
[----:B0-----:R-:W-:Y:S01]  /*57b0*/  DADD R22, R4, R2 ;  /* 0x0000000004167229 */ /* 0x001fe20000000002 */
[----:B------:R-:W0:Y:S09]  /*57c0*/  LDS R28, [R11+0x48] ;  /* 0x000048000b1c7984 */ /* 0x000e320000000800 */
[----:B------:R-:W-:-:S02]  /*57d0*/  FSEL R22, R22, R2, P0 ;  /* 0x0000000216167208 */ /* 0x000fc40000000000 */
[----:B------:R-:W-:Y:S02]  /*57e0*/  FSEL R23, R23, R3, P0 ;  /* 0x0000000317177208 */ /* 0x000fe40000000000 */
[----:B--2---:R-:W-:-:S04]  /*57f0*/  ISETP.GT.AND P0, PT, R30, R7, PT ;  /* 0x000000071e00720c */ /* 0x004fc80003f04270 */
[----:B------:R-:W-:-:S10]  /*5800*/  DADD R2, R4, R22 ;  /* 0x0000000004027229 */ /* 0x000fd40000000016 */
[----:B------:R-:W-:Y:S02]  /*5810*/  FSEL R22, R2, R22, P0 ;  /* 0x0000001602167208 */ /* 0x000fe40000000000 */
[----:B------:R-:W-:Y:S02]  /*5820*/  FSEL R23, R3, R23, P0 ;  /* 0x0000001703177208 */ /* 0x000fe40000000000 */
[----:B---3--:R-:W-:-:S04]  /*5830*/  ISETP.GT.AND P0, PT, R32, R7, PT ;  /* 0x000000072000720c */ /* 0x008fc80003f04270 */
[----:B------:R-:W-:-:S10]  /*5840*/  DADD R2, R4, R22 ;  /* 0x0000000004027229 */ /* 0x000fd40000000016 */
[----:B------:R-:W-:Y:S02]  /*5850*/  FSEL R2, R2, R22, P0 ;  /* 0x0000001602027208 */ /* 0x000fe40000000000 */
[----:B------:R-:W-:Y:S02]  /*5860*/  FSEL R3, R3, R23, P0 ;  /* 0x0000001703037208 */ /* 0x000fe40000000000 */
[----:B0-----:R-:W-:-:S04]  /*5870*/  ISETP.GT.AND P0, PT, R28, R7, PT ;  /* 0x000000071c00720c */ /* 0x001fc80003f04270 */
[----:B------:R-:W-:-:S10]  /*5880*/  DADD R4, R4, R2 ;  /* 0x0000000004047229 */ /* 0x000fd40000000002 */
[----:B------:R-:W-:Y:S02]  /*5890*/  FSEL R4, R4, R2, P0 ;  /* 0x0000000204047208 */ /* 0x000fe40000000000 */
[----:B------:R-:W-:-:S06]  /*58a0*/  FSEL R5, R5, R3, P0 ;  /* 0x0000000305057208 */ /* 0x000fcc0000000000 */
[----:B------:R-:W-:-:S14]  /*58b0*/  DSETP.GEU.AND P0, PT, R4, R16, PT ;  /* 0x000000100400722a */ /* 0x000fdc0003f0e000 */
[----:B------:R-:W-:Y:S05]  /*58c0*/  @!P0 BRA `(.L_x_84) ;  /* 0x0000000800608947 */ /* 0x000fea0003800000 */
[----:B------:R-:W0:Y:S01]  /*58d0*/  LDC.64 R2, c[0x0][0x3c0] ;  /* 0x0000f000ff027b82 */ /* 0x000e220000000a00 */
[----:B------:R-:W-:-:S04]  /*58e0*/  IMAD R25, R34, 0x14, R25 ;  /* 0x0000001422197824 */ /* 0x000fc800078e0219 */
[----:B------:R-:W-:-:S05]  /*58f0*/  IMAD.HI.U32 R7, R25, 0x10624dd3, RZ ;  /* 0x10624dd319077827 */ /* 0x000fca00078e00ff */
[----:B------:R-:W-:-:S05]  /*5900*/  SHF.R.U32.HI R22, RZ, 0x6, R7 ;  /* 0x00000006ff167819 */ /* 0x000fca0000011607 */
[----:B------:R-:W-:-:S04]  /*5910*/  IMAD R25, R22, -0x3e8, R25 ;  /* 0xfffffc1816197824 */ /* 0x000fc800078e0219 */
[----:B0-----:R-:W-:-:S06]  /*5920*/  IMAD.WIDE.U32 R2, R25, 0x8, R2 ;  /* 0x0000000819027825 */ /* 0x001fcc00078e0002 */
[----:B------:R-:W2:Y:S01]  /*5930*/  LDG.E.64 R2, desc[UR6][R2.64] ;  /* 0x0000000602027981 */ /* 0x000ea2000c1e1b00 */
[----:B------:R-:W0:Y:S01]  /*5940*/  MUFU.RCP64H R23, R19 ;  /* 0x0000001300177308 */ /* 0x000e220000001800 */
[----:B------:R-:W-:Y:S01]  /*5950*/  IMAD.MOV.U32 R22, RZ, RZ, 0x1 ;  /* 0x00000001ff167424 */ /* 0x000fe200078e00ff */
[----:B------:R-:W-:Y:S01]  /*5960*/  BSSY.RECONVERGENT B0, `(.L_x_85) ;  /* 0x0000022000007945 */ /* 0x000fe20003800200 */
[----:B------:R-:W-:-:S05]  /*5970*/  VIADD R0, R0, 0x1 ;  /* 0x0000000100007836 */ /* 0x000fca0000000000 */
[----:B------:R-:W-:-:S05]  /*5980*/  PRMT R7, R0, 0x9910, RZ ;  /* 0x0000991000077816 */ /* 0x000fca00000000ff */
[----:B------:R-:W-:Y:S01]  /*5990*/  IMAD R7, R7, -0x7ced, RZ ;  /* 0xffff831307077824 */ /* 0x000fe200078e02ff */
[----:B0-----:R-:W-:-:S04]  /*59a0*/  DFMA R24, -R18, R22, 1 ;  /* 0x3ff000001218742b */ /* 0x001fc80000000116 */
[----:B------:R-:W-:-:S04]  /*59b0*/  LEA.HI.SX32 R7, R7, R0, 0x10 ;  /* 0x0000000007077211 */ /* 0x000fc800078f82ff */
[C---:B------:R-:W-:Y:S02]  /*59c0*/  LOP3.LUT R9, R7.reuse, 0xffff, RZ, 0xc0, !PT ;  /* 0x0000ffff07097812 */ /* 0x040fe400078ec0ff */
[----:B------:R-:W-:Y:S01]  /*59d0*/  PRMT R30, R7, 0x9910, RZ ;  /* 0x00009910071e7816 */ /* 0x000fe200000000ff */
[----:B------:R-:W-:Y:S01]  /*59e0*/  DFMA R24, R24, R24, R24 ;  /* 0x000000181818722b */ /* 0x000fe20000000018 */
[----:B------:R-:W-:-:S04]  /*59f0*/  SHF.R.U32.HI R7, RZ, 0xf, R9 ;  /* 0x0000000fff077819 */ /* 0x000fc80000011609 */
[----:B------:R-:W-:-:S03]  /*5a00*/  LEA.HI.SX32 R7, R30, R7, 0x17 ;  /* 0x000000071e077211 */ /* 0x000fc600078fbaff */
[----:B------:R-:W-:Y:S01]  /*5a10*/  DFMA R24, R22, R24, R22 ;  /* 0x000000181618722b */ /* 0x000fe20000000016 */
[----:B------:R-:W-:-:S05]  /*5a20*/  PRMT R7, R7, 0x9910, RZ ;  /* 0x0000991007077816 */ /* 0x000fca00000000ff */
[----:B------:R-:W-:Y:S02]  /*5a30*/  IMAD R7, R7, 0x3e8, RZ ;  /* 0x000003e807077824 */ /* 0x000fe400078e02ff */
[----:B------:R-:W-:-:S03]  /*5a40*/  DFMA R22, -R18, R24, 1 ;  /* 0x3ff000001216742b */ /* 0x000fc60000000118 */
[----:B------:R-:W-:-:S04]  /*5a50*/  IADD3 R7, PT, PT, RZ, -R7, RZ ;  /* 0x80000007ff077210 */ /* 0x000fc80007ffe0ff */
[----:B------:R-:W-:Y:S01]  /*5a60*/  PRMT R7, R7, 0x7710, RZ ;  /* 0x0000771007077816 */ /* 0x000fe200000000ff */
[----:B------:R-:W-:Y:S02]  /*5a70*/  DFMA R24, R24, R22, R24 ;  /* 0x000000161818722b */ /* 0x000fe40000000018 */
[----:B------:R-:W-:Y:S02]  /*5a80*/  DADD R22, R16, -R4 ;  /* 0x0000000010167229 */ /* 0x000fe40000000804 */
[----:B------:R-:W-:-:S06]  /*5a90*/  IMAD.IADD R0, R0, 0x1, R7 ;  /* 0x0000000100007824 */ /* 0x000fcc00078e0207 */
[----:B------:R-:W-:Y:S02]  /*5aa0*/  DMUL R26, R22, R24 ;  /* 0x00000018161a7228 */ /* 0x000fe40000000000 */
[----:B------:R-:W-:-:S06]  /*5ab0*/  FSETP.GEU.AND P1, PT, |R23|, 6.5827683646048100446e-37, PT ;  /* 0x036000001700780b */ /* 0x000fcc0003f2e200 */
[----:B------:R-:W-:-:S08]  /*5ac0*/  DFMA R28, -R18, R26, R22 ;  /* 0x0000001a121c722b */ /* 0x000fd00000000116 */
[----:B------:R-:W-:-:S10]  /*5ad0*/  DFMA R24, R24, R28, R26 ;  /* 0x0000001c1818722b */ /* 0x000fd4000000001a */
[----:B------:R-:W-:-:S05]  /*5ae0*/  FFMA R9, RZ, R19, R25 ;  /* 0x00000013ff097223 */ /* 0x000fca0000000019 */
[----:B------:R-:W-:Y:S01]  /*5af0*/  FSETP.GT.AND P0, PT, |R9|, 1.469367938527859385e-39, PT ;  /* 0x001000000900780b */ /* 0x000fe20003f04200 */
[----:B--2---:R0:W-:-:S12]  /*5b00*/  STS.64 [R11], R2 ;  /* 0x000000020b007388 */ /* 0x0041d80000000a00 */
[----:B------:R-:W-:Y:S05]  /*5b10*/  @P0 BRA P1, `(.L_x_86) ;  /* 0x0000000000180947 */ /* 0x000fea0000800000 */
[----:B------:R-:W-:Y:S01]  /*5b20*/  IMAD.MOV.U32 R24, RZ, RZ, R22 ;  /* 0x000000ffff187224 */ /* 0x000fe200078e0016 */
[----:B------:R-:W-:Y:S01]  /*5b30*/  MOV R25, R23 ;  /* 0x0000001700197202 */ /* 0x000fe20000000f00 */
[----:B------:R-:W-:Y:S01]  /*5b40*/  IMAD.MOV.U32 R28, RZ, RZ, R18 ;  /* 0x000000ffff1c7224 */ /* 0x000fe200078e0012 */
[----:B------:R-:W-:Y:S01]  /*5b50*/  MOV R36, 0x5b80 ;  /* 0x00005b8000247802 */ /* 0x000fe20000000f00 */
[----:B------:R-:W-:-:S07]  /*5b60*/  IMAD.MOV.U32 R29, RZ, RZ, R19 ;  /* 0x000000ffff1d7224 */ /* 0x000fce00078e0013 */
[----:B0-----:R-:W-:Y:S05]  /*5b70*/  CALL.REL.NOINC `($__internal_0_$__cuda_sm20_div_rn_f64_full) ;  /* 0x0000001000607944 */ /* 0x001fea0003c00000 */
.L_x_86:
[----:B------:R-:W-:Y:S05]  /*5b80*/  BSYNC.RECONVERGENT B0 ;  /* 0x0000000000007941 */ /* 0x000fea0003800200 */
.L_x_85:
[----:B------:R-:W-:Y:S01]  /*5b90*/  MOV R22, 0x652b82fe ;  /* 0x652b82fe00167802 */ /* 0x000fe20000000f00 */
[----:B------:R-:W-:Y:S01]  /*5ba0*/  IMAD.MOV.U32 R23, RZ, RZ, 0x3ff71547 ;  /* 0x3ff71547ff177424 */ /* 0x000fe200078e00ff */
[----:B------:R-:W-:Y:S01]  /*5bb0*/  UMOV UR4, 0xfefa39ef ;  /* 0xfefa39ef00047882 */ /* 0x000fe20000000000 */
[----:B------:R-:W-:Y:S01]  /*5bc0*/  UMOV UR5, 0x3fe62e42 ;  /* 0x3fe62e4200057882 */ /* 0x000fe20000000000 */
[----:B------:R-:W-:Y:S01]  /*5bd0*/  FSETP.GEU.AND P0, PT, |R25|, 4.1917929649353027344, PT ;  /* 0x4086232b1900780b */ /* 0x000fe20003f0e200 */
[----:B------:R-:W-:Y:S02]  /*5be0*/  BSSY.RECONVERGENT B0, `(.L_x_87) ;  /* 0x0000035000007945 */ /* 0x000fe40003800200 */
[----:B------:R-:W-:-:S08]  /*5bf0*/  DFMA R22, R24, R22, 6.75539944105574400000e+15 ;  /* 0x433800001816742b */ /* 0x000fd00000000016 */
[----:B------:R-:W-:-:S08]  /*5c00*/  DADD R26, R22, -6.75539944105574400000e+15 ;  /* 0xc3380000161a7429 */ /* 0x000fd00000000000 */
[----:B------:R-:W-:Y:S01]  /*5c10*/  DFMA R28, R26, -UR4, R24 ;  /* 0x800000041a1c7c2b */ /* 0x000fe20008000018 */
[----:B------:R-:W-:Y:S01]  /*5c20*/  UMOV UR4, 0x3b39803f ;  /* 0x3b39803f00047882 */ /* 0x000fe20000000000 */
[----:B------:R-:W-:-:S06]  /*5c30*/  UMOV UR5, 0x3c7abc9e ;  /* 0x3c7abc9e00057882 */ /* 0x000fcc0000000000 */
[----:B------:R-:W-:Y:S01]  /*5c40*/  DFMA R26, R26, -UR4, R28 ;  /* 0x800000041a1a7c2b */ /* 0x000fe2000800001c */
[----:B------:R-:W-:Y:S01]  /*5c50*/  UMOV UR4, 0x69ce2bdf ;  /* 0x69ce2bdf00047882 */ /* 0x000fe20000000000 */
[----:B------:R-:W-:Y:S01]  /*5c60*/  IMAD.MOV.U32 R28, RZ, RZ, -0x35dec16 ;  /* 0xfca213eaff1c7424 */ /* 0x000fe200078e00ff */
[----:B------:R-:W-:Y:S01]  /*5c70*/  MOV R29, 0x3e928af3 ;  /* 0x3e928af3001d7802 */ /* 0x000fe20000000f00 */
[----:B------:R-:W-:-:S05]  /*5c80*/  UMOV UR5, 0x3e5ade15 ;  /* 0x3e5ade1500057882 */ /* 0x000fca0000000000 */
[----:B------:R-:W-:Y:S01]  /*5c90*/  DFMA R28, R26, UR4, R28 ;  /* 0x000000041a1c7c2b */ /* 0x000fe2000800001c */
[----:B------:R-:W-:Y:S01]  /*5ca0*/  UMOV UR4, 0x62401315 ;  /* 0x6240131500047882 */ /* 0x000fe20000000000 */
[----:B------:R-:W-:-:S06]  /*5cb0*/  UMOV UR5, 0x3ec71dee ;  /* 0x3ec71dee00057882 */ /* 0x000fcc0000000000 */
[----:B------:R-:W-:Y:S01]  /*5cc0*/  DFMA R28, R26, R28, UR4 ;  /* 0x000000041a1c7e2b */ /* 0x000fe2000800001c */
        /* <DEDUP_REMOVED lines=20> */
[----:B------:R-:W-:-:S08]  /*5e10*/  DFMA R28, R26, R28, UR4 ;  /* 0x000000041a1c7e2b */ /* 0x000fd0000800001c */
[----:B------:R-:W-:-:S08]  /*5e20*/  DFMA R28, R26, R28, 1 ;  /* 0x3ff000001a1c742b */ /* 0x000fd0000000001c */
[----:B------:R-:W-:-:S10]  /*5e30*/  DFMA R28, R26, R28, 1 ;  /* 0x3ff000001a1c742b */ /* 0x000fd4000000001c */
[----:B------:R-:W-:Y:S02]  /*5e40*/  IMAD R27, R22, 0x100000, R29 ;  /* 0x00100000161b7824 */ /* 0x000fe400078e021d */
[----:B------:R-:W-:Y:S01]  /*5e50*/  IMAD.MOV.U32 R26, RZ, RZ, R28 ;  /* 0x000000ffff1a7224 */ /* 0x000fe200078e001c */
[----:B------:R-:W-:Y:S06]  /*5e60*/  @!P0 BRA `(.L_x_88) ;  /* 0x0000000000308947 */ /* 0x000fec0003800000 */
[----:B------:R-:W-:Y:S01]  /*5e70*/  FSETP.GEU.AND P1, PT, |R25|, 4.2275390625, PT ;  /* 0x408748001900780b */ /* 0x000fe20003f2e200 */
[C---:B------:R-:W-:Y:S02]  /*5e80*/  DADD R26, R24.reuse, +INF ;  /* 0x7ff00000181a7429 */ /* 0x040fe40000000000 */
[----:B------:R-:W-:-:S08]  /*5e90*/  DSETP.GEU.AND P0, PT, R24, RZ, PT ;  /* 0x000000ff1800722a */ /* 0x000fd00003f0e000 */
[----:B------:R-:W-:Y:S02]  /*5ea0*/  FSEL R26, R26, RZ, P0 ;  /* 0x000000ff1a1a7208 */ /* 0x000fe40000000000 */
[----:B------:R-:W-:Y:S02]  /*5eb0*/  @!P1 LEA.HI R7, R22, R22, RZ, 0x1 ;  /* 0x0000001616079211 */ /* 0x000fe400078f08ff */
[----:B------:R-:W-:Y:S02]  /*5ec0*/  FSEL R27, R27, RZ, P0 ;  /* 0x000000ff1b1b7208 */ /* 0x000fe40000000000 */
[----:B------:R-:W-:-:S04]  /*5ed0*/  @!P1 SHF.R.S32.HI R7, RZ, 0x1, R7 ;  /* 0x00000001ff079819 */ /* 0x000fc80000011407 */
[----:B------:R-:W-:Y:S01]  /*5ee0*/  @!P1 IADD3 R22, PT, PT, R22, -R7, RZ ;  /* 0x8000000716169210 */ /* 0x000fe20007ffe0ff */
[----:B------:R-:W-:-:S03]  /*5ef0*/  @!P1 IMAD R29, R7, 0x100000, R29 ;  /* 0x00100000071d9824 */ /* 0x000fc600078e021d */
[----:B------:R-:W-:Y:S01]  /*5f00*/  @!P1 LEA R23, R22, 0x3ff00000, 0x14 ;  /* 0x3ff0000016179811 */ /* 0x000fe200078ea0ff */
[----:B------:R-:W-:-:S06]  /*5f10*/  @!P1 IMAD.MOV.U32 R22, RZ, RZ, RZ ;  /* 0x000000ffff169224 */ /* 0x000fcc00078e00ff */
[----:B------:R-:W-:-:S11]  /*5f20*/  @!P1 DMUL R26, R28, R22 ;  /* 0x000000161c1a9228 */ /* 0x000fd60000000000 */
.L_x_88:
[----:B------:R-:W-:Y:S05]  /*5f30*/  BSYNC.RECONVERGENT B0 ;  /* 0x0000000000007941 */ /* 0x000fea0003800200 */
.L_x_87:
[----:B------:R-:W-:Y:S01]  /*5f40*/  DSETP.GEU.AND P0, PT, R2, R26, PT ;  /* 0x0000001a0200722a */ /* 0x000fe20003f0e000 */
[----:B------:R-:W-:-:S13]  /*5f50*/  PRMT R25, R0, 0x9910, RZ ;  /* 0x0000991000197816 */ /* 0x000fda00000000ff */
[----:B------:R-:W-:Y:S05]  /*5f60*/  @P0 BRA `(.L_x_89) ;  /* 0x0000000c003c0947 */ /* 0x000fea0003800000 */
[----:B------:R-:W-:Y:S01]  /*5f70*/  ISETP.GE.U32.AND P0, PT, R35, 0x4, PT ;  /* 0x000000042300780c */ /* 0x000fe20003f06070 */
[----:B------:R-:W-:Y:S01]  /*5f80*/  BSSY.RECONVERGENT B0, `(.L_x_90) ;  /* 0x0000015000007945 */ /* 0x000fe20003800200 */
[----:B------:R-:W-:-:S11]  /*5f90*/  MOV R0, RZ ;  /* 0x000000ff00007202 */ /* 0x000fd60000000f00 */
[----:B------:R-:W-:Y:S05]  /*5fa0*/  @!P0 BRA `(.L_x_91) ;  /* 0x0000000000488947 */ /* 0x000fea0003800000 */
[----:B------:R-:W-:Y:S01]  /*5fb0*/  BSSY.RECONVERGENT B1, `(.L_x_92) ;  /* 0x0000010000017945 */ /* 0x000fe20003800200 */
[----:B------:R-:W-:Y:S01]  /*5fc0*/  IMAD.MOV.U32 R0, RZ, RZ, RZ ;  /* 0x000000ffff007224 */ /* 0x000fe200078e00ff */
[----:B------:R-:W-:-:S07]  /*5fd0*/  LOP3.LUT R23, R35, 0xfffffffc, RZ, 0xc0, !PT ;  /* 0xfffffffc23177812 */ /* 0x000fce00078ec0ff */
.L_x_93:
[C---:B0-----:R-:W-:Y:S01]  /*5fe0*/  IMAD R2, R0.reuse, 0x4, R13 ;  /* 0x0000000400027824 */ /* 0x041fe200078e020d */
[C---:B-1----:R-:W-:Y:S01]  /*5ff0*/  LEA R16, R0.reuse, R10, 0x2 ;  /* 0x0000000a00107211 */ /* 0x042fe200078e10ff */
[----:B------:R-:W-:-:S03]  /*6000*/  VIADD R0, R0, 0x4 ;  /* 0x0000000400007836 */ /* 0x000fc60000000000 */
[----:B------:R-:W0:Y:S02]  /*6010*/  LDS R3, [R2] ;  /* 0x0000000002037984 */ /* 0x000e240000000800 */
[----:B------:R-:W-:Y:S02]  /*6020*/  ISETP.NE.AND P0, PT, R0, R23, PT ;  /* 0x000000170000720c */ /* 0x000fe40003f05270 */
[----:B0-----:R-:W-:Y:S04]  /*6030*/  STS [R16], R3 ;  /* 0x0000000310007388 */ /* 0x001fe80000000800 */
[----:B------:R-:W0:Y:S04]  /*6040*/  LDS R7, [R2+0x4] ;  /* 0x0000040002077984 */ /* 0x000e280000000800 */
[----:B0-----:R-:W-:Y:S04]  /*6050*/  STS [R16+0x4], R7 ;  /* 0x0000040710007388 */ /* 0x001fe80000000800 */
[----:B------:R-:W0:Y:S04]  /*6060*/  LDS R9, [R2+0x8] ;  /* 0x0000080002097984 */ /* 0x000e280000000800 */
[----:B0-----:R-:W-:Y:S04]  /*6070*/  STS [R16+0x8], R9 ;  /* 0x0000080910007388 */ /* 0x001fe80000000800 */
[----:B------:R-:W0:Y:S04]  /*6080*/  LDS R17, [R2+0xc] ;  /* 0x00000c0002117984 */ /* 0x000e280000000800 */
[----:B0-----:R1:W-:Y:S01]  /*6090*/  STS [R16+0xc], R17 ;  /* 0x00000c1110007388 */ /* 0x0013e20000000800 */
[----:B------:R-:W-:Y:S05]  /*60a0*/  @P0 BRA `(.L_x_93) ;  /* 0xfffffffc00cc0947 */ /* 0x000fea000383ffff */
[----:B------:R-:W-:Y:S05]  /*60b0*/  BSYNC.RECONVERGENT B1 ;  /* 0x0000000000017941 */ /* 0x000fea0003800200 */
.L_x_92:
[----:B------:R-:W-:-:S07]  /*60c0*/  IMAD.MOV.U32 R0, RZ, RZ, R23 ;  /* 0x000000ffff007224 */ /* 0x000fce00078e0017 */
.L_x_91:
[----:B------:R-:W-:Y:S05]  /*60d0*/  BSYNC.RECONVERGENT B0 ;  /* 0x0000000000007941 */ /* 0x000fea0003800200 */
.L_x_90:
[----:B------:R-:W-:Y:S01]  /*60e0*/  ISETP.NE.AND P0, PT, R12, RZ, PT ;  /* 0x000000ff0c00720c */ /* 0x000fe20003f05270 */
[----:B-1----:R-:W-:Y:S01]  /*60f0*/  IMAD.MOV.U32 R17, RZ, RZ, R5 ;  /* 0x000000ffff117224 */ /* 0x002fe200078e0005 */
[----:B------:R-:W-:-:S11]  /*6100*/  MOV R16, R4 ;  /* 0x0000000400107202 */ /* 0x000fd60000000f00 */
[----:B------:R-:W-:Y:S05]  /*6110*/  @!P0 BRA `(.L_x_89) ;  /* 0x0000000800d08947 */ /* 0x000fea0003800000 */
[C---:B0-----:R-:W-:Y:S01]  /*6120*/  IMAD R3, R0.reuse, 0x4, R13 ;  /* 0x0000000400037824 */ /* 0x041fe200078e020d */
[----:B------:R-:W-:Y:S01]  /*6130*/  LEA R7, R0, R10, 0x2 ;  /* 0x0000000a00077211 */ /* 0x000fe200078e10ff */
[----:B------:R-:W-:Y:S01]  /*6140*/  IMAD.MOV.U32 R16, RZ, RZ, R4 ;  /* 0x000000ffff107224 */ /* 0x000fe200078e0004 */
[----:B------:R-:W-:Y:S01]  /*6150*/  ISETP.NE.AND P0, PT, R12, 0x1, PT ;  /* 0x000000010c00780c */ /* 0x000fe20003f05270 */
[----:B------:R-:W-:Y:S01]  /*6160*/  IMAD.MOV.U32 R17, RZ, RZ, R5 ;  /* 0x000000ffff117224 */ /* 0x000fe200078e0005 */
[----:B------:R-:W0:Y:S04]  /*6170*/  LDS R2, [R3] ;  /* 0x0000000003027984 */ /* 0x000e280000000800 */
[----:B0-----:R1:W-:Y:S07]  /*6180*/  STS [R7], R2 ;  /* 0x0000000207007388 */ /* 0x0013ee0000000800 */
[----:B------:R-:W-:Y:S05]  /*6190*/  @!P0 BRA `(.L_x_89) ;  /* 0x0000000800b08947 */ /* 0x000fea0003800000 */
[----:B------:R-:W0:Y:S01]  /*61a0*/  LDS R0, [R3+0x4] ;  /* 0x0000040003007984 */ /* 0x000e220000000800 */
[----:B------:R-:W-:Y:S01]  /*61b0*/  ISETP.NE.AND P0, PT, R12, 0x2, PT ;  /* 0x000000020c00780c */ /* 0x000fe20003f05270 */
[----:B------:R-:W-:Y:S01]  /*61c0*/  IMAD.MOV.U32 R17, RZ, RZ, R5 ;  /* 0x000000ffff117224 */ /* 0x000fe200078e0005 */
[----:B------:R-:W-:Y:S01]  /*61d0*/  MOV R16, R4 ;  /* 0x0000000400107202 */ /* 0x000fe20000000f00 */
[----:B0-----:R2:W-:Y:S10]  /*61e0*/  STS [R7+0x4], R0 ;  /* 0x0000040007007388 */ /* 0x0015f40000000800 */
[----:B------:R-:W-:Y:S05]  /*61f0*/  @!P0 BRA `(.L_x_89) ;  /* 0x0000000800988947 */ /* 0x000fea0003800000 */
[----:B--2---:R-:W0:Y:S01]  /*6200*/  LDS R0, [R3+0x8] ;  /* 0x0000080003007984 */ /* 0x004e220000000800 */
[----:B------:R-:W-:Y:S01]  /*6210*/  IMAD.MOV.U32 R16, RZ, RZ, R4 ;  /* 0x000000ffff107224 */ /* 0x000fe200078e0004 */
[----:B------:R-:W-:Y:S02]  /*6220*/  MOV R17, R5 ;  /* 0x0000000500117202 */ /* 0x000fe40000000f00 */
[----:B0-----:R3:W-:Y:S01]  /*6230*/  STS [R7+0x8], R0 ;  /* 0x0000080007007388 */ /* 0x0017e20000000800 */
[----:B------:R-:W-:Y:S05]  /*6240*/  BRA `(.L_x_89) ;  /* 0x0000000800847947 */ /* 0x000fea0003800000 */
.L_x_84:
[C---:B------:R-:W-:Y:S01]  /*6250*/  ISETP.GE.U32.AND P0, PT, R35.reuse, 0x4, PT ;  /* 0x000000042300780c */ /* 0x040fe20003f06070 */
[----:B------:R-:W-:Y:S01]  /*6260*/  BSSY.RECONVERGENT B0, `(.L_x_94) ;  /* 0x0000015000007945 */ /* 0x000fe20003800200 */
[----:B------:R-:W-:Y:S01]  /*6270*/  LOP3.LUT R0, R35, 0xfffffffc, RZ, 0xc0, !PT ;  /* 0xfffffffc23007812 */ /* 0x000fe200078ec0ff */
[----:B------:R-:W-:-:S10]  /*6280*/  IMAD.MOV.U32 R7, RZ, RZ, RZ ;  /* 0x000000ffff077224 */ /* 0x000fd400078e00ff */
[----:B------:R-:W-:Y:S05]  /*6290*/  @!P0 BRA `(.L_x_95) ;  /* 0x0000000000448947 */ /* 0x000fea0003800000 */
[----:B------:R-:W-:Y:S01]  /*62a0*/  BSSY.RECONVERGENT B1, `(.L_x_96) ;  /* 0x000000f000017945 */ /* 0x000fe20003800200 */
[----:B------:R-:W-:-:S07]  /*62b0*/  IMAD.MOV.U32 R3, RZ, RZ, RZ ;  /* 0x000000ffff037224 */ /* 0x000fce00078e00ff */
.L_x_97:
[C---:B------:R-:W-:Y:S01]  /*62c0*/  LEA R2, R3.reuse, R13, 0x2 ;  /* 0x0000000d03027211 */ /* 0x040fe200078e10ff */
[C---:B0-----:R-:W-:Y:S02]  /*62d0*/  IMAD R16, R3.reuse, 0x4, R10 ;  /* 0x0000000403107824 */ /* 0x041fe400078e020a */
[----:B------:R-:W-:Y:S02]  /*62e0*/  VIADD R3, R3, 0x4 ;  /* 0x0000000403037836 */ /* 0x000fe40000000000 */
[----:B------:R-:W0:Y:S03]  /*62f0*/  LDS R7, [R2] ;  /* 0x0000000002077984 */ /* 0x000e260000000800 */
[----:B------:R-:W-:Y:S01]  /*6300*/  ISETP.NE.AND P0, PT, R3, R0, PT ;  /* 0x000000000300720c */ /* 0x000fe20003f05270 */
        /* <DEDUP_REMOVED lines=9> */
.L_x_96:
[----:B------:R-:W-:-:S07]  /*63a0*/  MOV R7, R0 ;  /* 0x0000000000077202 */ /* 0x000fce0000000f00 */
.L_x_95:
[----:B------:R-:W-:Y:S05]  /*63b0*/  BSYNC.RECONVERGENT B0 ;  /* 0x0000000000007941 */ /* 0x000fea0003800200 */
.L_x_94:
[----:B------:R1:W5:Y:S01]  /*63c0*/  LDG.E.64 R2, desc[UR6][R20.64] ;  /* 0x0000000614027981 */ /* 0x000362000c1e1b00 */
[----:B------:R-:W-:Y:S01]  /*63d0*/  ISETP.NE.AND P0, PT, R12, RZ, PT ;  /* 0x000000ff0c00720c */ /* 0x000fe20003f05270 */
[----:B------:R-:W-:Y:S01]  /*63e0*/  BSSY.RECONVERGENT B0, `(.L_x_98) ;  /* 0x000000e000007945 */ /* 0x000fe20003800200 */
[----:B------:R-:W-:-:S11]  /*63f0*/  IMAD R24, R24, 0x4, R11 ;  /* 0x0000000418187824 */ /* 0x000fd600078e020b */
[----:B-1----:R-:W-:Y:S05]  /*6400*/  @!P0 BRA `(.L_x_99) ;  /* 0x00000000002c8947 */ /* 0x002fea0003800000 */
[C---:B0-----:R-:W-:Y:S01]  /*6410*/  IMAD R16, R7.reuse, 0x4, R13 ;  /* 0x0000000407107824 */ /* 0x041fe200078e020d */
[----:B------:R-:W-:Y:S02]  /*6420*/  LEA R22, R7, R10, 0x2 ;  /* 0x0000000a07167211 */ /* 0x000fe400078e10ff */
[----:B------:R-:W-:Y:S02]  /*6430*/  ISETP.NE.AND P0, PT, R12, 0x1, PT ;  /* 0x000000010c00780c */ /* 0x000fe40003f05270 */
[----:B------:R-:W0:Y:S04]  /*6440*/  LDS R9, [R16] ;  /* 0x0000000010097984 */ /* 0x000e280000000800 */
[----:B0-----:R1:W-:Y:S07]  /*6450*/  STS [R22], R9 ;  /* 0x0000000916007388 */ /* 0x0013ee0000000800 */
[----:B------:R-:W-:Y:S05]  /*6460*/  @!P0 BRA `(.L_x_99) ;  /* 0x0000000000148947 */ /* 0x000fea0003800000 */
[----:B------:R-:W0:Y:S01]  /*6470*/  LDS R7, [R16+0x4] ;  /* 0x0000040010077984 */ /* 0x000e220000000800 */
[----:B------:R-:W-:-:S03]  /*6480*/  ISETP.NE.AND P0, PT, R12, 0x2, PT ;  /* 0x000000020c00780c */ /* 0x000fc60003f05270 */
[----:B0-----:R-:W-:Y:S10]  /*6490*/  STS [R22+0x4], R7 ;  /* 0x0000040716007388 */ /* 0x001ff40000000800 */
[----:B-1----:R-:W0:Y:S04]  /*64a0*/  @P0 LDS R9, [R16+0x8] ;  /* 0x0000080010090984 */ /* 0x002e280000000800 */
[----:B0-----:R2:W-:Y:S02]  /*64b0*/  @P0 STS [R22+0x8], R9 ;  /* 0x0000080916000388 */ /* 0x0015e40000000800 */
.L_x_99:
[----:B------:R-:W-:Y:S05]  /*64c0*/  BSYNC.RECONVERGENT B0 ;  /* 0x0000000000007941 */ /* 0x000fea0003800200 */
.L_x_98:
[----:B------:R-:W3:Y:S01]  /*64d0*/  LDS R7, [R24+0x14] ;  /* 0x0000140018077984 */ /* 0x000ee20000000800 */
[----:B-----5:R-:W-:Y:S01]  /*64e0*/  DSETP.GEU.AND P0, PT, R4, R2, PT ;  /* 0x000000020400722a */ /* 0x020fe20003f0e000 */
[----:B0-----:R-:W-:Y:S01]  /*64f0*/  IMAD.MOV.U32 R16, RZ, RZ, R4 ;  /* 0x000000ffff107224 */ /* 0x001fe200078e0004 */
[----:B------:R-:W-:Y:S01]  /*6500*/  MOV R17, R5 ;  /* 0x0000000500117202 */ /* 0x000fe20000000f00 */
[----:B---3--:R-:W-:-:S05]  /*6510*/  VIADD R7, R7, 0x1 ;  /* 0x0000000107077836 */ /* 0x008fca0000000000 */
[----:B------:R4:W-:Y:S06]  /*6520*/  STS [R24+0x14], R7 ;  /* 0x0000140718007388 */ /* 0x0009ec0000000800 */
[----:B------:R-:W-:Y:S05]  /*6530*/  @P0 BRA `(.L_x_89) ;  /* 0x0000000400c80947 */ /* 0x000fea0003800000 */
[----:B------:R-:W-:Y:S01]  /*6540*/  ISETP.GE.U32.AND P0, PT, R35, 0x4, PT ;  /* 0x000000042300780c */ /* 0x000fe20003f06070 */
[----:B------:R-:W-:Y:S01]  /*6550*/  BSSY.RECONVERGENT B0, `(.L_x_100) ;  /* 0x000005f000007945 */ /* 0x000fe20003800200 */
[----:B-12---:R-:W-:-:S11]  /*6560*/  IMAD.MOV.U32 R9, RZ, RZ, RZ ;  /* 0x000000ffff097224 */ /* 0x006fd600078e00ff */
[----:B------:R-:W-:Y:S05]  /*6570*/  @!P0 BRA `(.L_x_101) ;  /* 0x0000000400708947 */ /* 0x000fea0003800000 */
[----:B------:R-:W-:Y:S01]  /*6580*/  ISETP.GT.AND P0, PT, R0, RZ, PT ;  /* 0x000000ff0000720c */ /* 0x000fe20003f04270 */
[----:B------:R-:W-:Y:S01]  /*6590*/  BSSY.RELIABLE B1, `(.L_x_102) ;  /* 0x000004c000017945 */ /* 0x000fe20003800100 */
[----:B----4-:R-:W-:-:S11]  /*65a0*/  IMAD.MOV.U32 R7, RZ, RZ, RZ ;  /* 0x000000ffff077224 */ /* 0x010fd600078e00ff */
[----:B------:R-:W-:Y:S05]  /*65b0*/  @!P0 BRA `(.L_x_103) ;  /* 0x0000000400248947 */ /* 0x000fea0003800000 */
[----:B------:R-:W-:Y:S01]  /*65c0*/  IADD3 R2, PT, PT, R0, -R7, RZ ;  /* 0x8000000700027210 */ /* 0x000fe20007ffe0ff */
[----:B------:R-:W-:Y:S01]  /*65d0*/  BSSY.RECONVERGENT B2, `(.L_x_104) ;  /* 0x000002c000027945 */ /* 0x000fe20003800200 */
[----:B------:R-:W-:Y:S02]  /*65e0*/  PLOP3.LUT P0, PT, PT, PT, PT, 0x80, 0x8 ;  /* 0x000000000008781c */ /* 0x000fe40003f0f070 */
[----:B------:R-:W-:-:S13]  /*65f0*/  ISETP.GT.AND P1, PT, R2, 0xc, PT ;  /* 0x0000000c0200780c */ /* 0x000fda0003f24270 */
[----:B------:R-:W-:Y:S05]  /*6600*/  @!P1 BRA `(.L_x_105) ;  /* 0x0000000000a09947 */ /* 0x000fea0003800000 */
[----:B------:R-:W-:Y:S01]  /*6610*/  BSSY.RECONVERGENT B3, `(.L_x_106) ;  /* 0x0000026000037945 */ /* 0x000fe20003800200 */
[----:B------:R-:W-:Y:S01]  /*6620*/  PLOP3.LUT P0, PT, PT, PT, PT, 0x8, 0x80 ;  /* 0x000000000080781c */ /* 0x000fe20003f0e170 */
[----:B------:R-:W-:-:S12]  /*6630*/  VIADD R24, R0, 0xfffffff4 ;  /* 0xfffffff400187836 */ /* 0x000fd80000000000 */
.L_x_107:
[C---:B------:R-:W-:Y:S01]  /*6640*/  IMAD R9, R7.reuse, 0x4, R13 ;  /* 0x0000000407097824 */ /* 0x040fe200078e020d */
[C---:B0-----:R-:W-:Y:S01]  /*6650*/  IADD3 R39, PT, PT, R7.reuse, 0x4, RZ ;  /* 0x0000000407277810 */ /* 0x041fe20007ffe0ff */
[C---:B------:R-:W-:Y:S02]  /*6660*/  VIADD R43, R7.reuse, 0x8 ;  /* 0x00000008072b7836 */ /* 0x040fe40000000000 */
[C---:B------:R-:W-:Y:S01]  /*6670*/  VIADD R45, R7.reuse, 0xc ;  /* 0x0000000c072d7836 */ /* 0x040fe20000000000 */
[----:B------:R-:W0:Y:S01]  /*6680*/  LDS.64 R36, [R9] ;  /* 0x0000000009247984 */ /* 0x000e220000000a00 */
[C-C-:B------:R-:W-:Y:S01]  /*6690*/  IMAD.WIDE.U32 R40, R7.reuse, 0x4, R14.reuse ;  /* 0x0000000407287825 */ /* 0x140fe200078e000e */
[----:B------:R-:W-:Y:S02]  /*66a0*/  IADD3 R7, PT, PT, R7, 0x10, RZ ;  /* 0x0000001007077810 */ /* 0x000fe40007ffe0ff */
[----:B------:R-:W1:Y:S01]  /*66b0*/  LDS.64 R32, [R9+0x8] ;  /* 0x0000080009207984 */ /* 0x000e620000000a00 */
[----:B------:R-:W-:Y:S01]  /*66c0*/  IMAD.WIDE.U32 R38, R39, 0x4, R14 ;  /* 0x0000000427267825 */ /* 0x000fe200078e000e */
[----:B------:R-:W-:-:S02]  /*66d0*/  ISETP.GE.AND P1, PT, R7, R24, PT ;  /* 0x000000180700720c */ /* 0x000fc40003f26270 */
[----:B------:R-:W2:Y:S01]  /*66e0*/  LDS.64 R30, [R9+0x10] ;  /* 0x00001000091e7984 */ /* 0x000ea20000000a00 */
[----:B------:R-:W-:-:S03]  /*66f0*/  IMAD.WIDE.U32 R42, R43, 0x4, R14 ;  /* 0x000000042b2a7825 */ /* 0x000fc600078e000e */
[----:B------:R-:W3:Y:S01]  /*6700*/  LDS.64 R28, [R9+0x18] ;  /* 0x00001800091c7984 */ /* 0x000ee20000000a00 */
[----:B------:R-:W-:-:S03]  /*6710*/  IMAD.WIDE.U32 R44, R45, 0x4, R14 ;  /* 0x000000042d2c7825 */ /* 0x000fc600078e000e */
[----:B------:R-:W4:Y:S04]  /*6720*/  LDS.64 R26, [R9+0x20] ;  /* 0x00002000091a7984 */ /* 0x000f280000000a00 */
[----:B------:R-:W5:Y:S04]  /*6730*/  LDS.64 R22, [R9+0x28] ;  /* 0x0000280009167984 */ /* 0x000f680000000a00 */
[----:B------:R-:W5:Y:S04]  /*6740*/  LDS.64 R16, [R9+0x30] ;  /* 0x0000300009107984 */ /* 0x000f680000000a00 */
[----:B------:R-:W5:Y:S04]  /*6750*/  LDS.64 R2, [R9+0x38] ;  /* 0x0000380009027984 */ /* 0x000f680000000a00 */
[----:B0-----:R0:W-:Y:S04]  /*6760*/  STG.E desc[UR6][R40.64], R36 ;  /* 0x0000002428007986 */ /* 0x0011e8000c101906 */
[----:B------:R0:W-:Y:S04]  /*6770*/  STG.E desc[UR6][R40.64+0x4], R37 ;  /* 0x0000042528007986 */ /* 0x0001e8000c101906 */
[----:B-1----:R0:W-:Y:S04]  /*6780*/  STG.E desc[UR6][R40.64+0x8], R32 ;  /* 0x0000082028007986 */ /* 0x0021e8000c101906 */
[----:B------:R0:W-:Y:S04]  /*6790*/  STG.E desc[UR6][R40.64+0xc], R33 ;  /* 0x00000c2128007986 */ /* 0x0001e8000c101906 */
[----:B--2---:R0:W-:Y:S04]  /*67a0*/  STG.E desc[UR6][R38.64], R30 ;  /* 0x0000001e26007986 */ /* 0x0041e8000c101906 */
[----:B------:R0:W-:Y:S04]  /*67b0*/  STG.E desc[UR6][R38.64+0x4], R31 ;  /* 0x0000041f26007986 */ /* 0x0001e8000c101906 */
[----:B---3--:R0:W-:Y:S04]  /*67c0*/  STG.E desc[UR6][R38.64+0x8], R28 ;  /* 0x0000081c26007986 */ /* 0x0081e8000c101906 */
[----:B------:R0:W-:Y:S04]  /*67d0*/  STG.E desc[UR6][R38.64+0xc], R29 ;  /* 0x00000c1d26007986 */ /* 0x0001e8000c101906 */
[----:B----4-:R0:W-:Y:S04]  /*67e0*/  STG.E desc[UR6][R42.64], R26 ;  /* 0x0000001a2a007986 */ /* 0x0101e8000c101906 */
[----:B------:R0:W-:Y:S04]  /*67f0*/  STG.E desc[UR6][R42.64+0x4], R27 ;  /* 0x0000041b2a007986 */ /* 0x0001e8000c101906 */
[----:B-----5:R0:W-:Y:S04]  /*6800*/  STG.E desc[UR6][R42.64+0x8], R22 ;  /* 0x000008162a007986 */ /* 0x0201e8000c101906 */
[----:B------:R0:W-:Y:S04]  /*6810*/  STG.E desc[UR6][R42.64+0xc], R23 ;  /* 0x00000c172a007986 */ /* 0x0001e8000c101906 */
[----:B------:R0:W-:Y:S04]  /*6820*/  STG.E desc[UR6][R44.64], R16 ;  /* 0x000000102c007986 */ /* 0x0001e8000c101906 */
[----:B------:R0:W-:Y:S04]  /*6830*/  STG.E desc[UR6][R44.64+0x4], R17 ;  /* 0x000004112c007986 */ /* 0x0001e8000c101906 */
[----:B------:R0:W-:Y:S04]  /*6840*/  STG.E desc[UR6][R44.64+0x8], R2 ;  /* 0x000008022c007986 */ /* 0x0001e8000c101906 */
[----:B------:R0:W-:Y:S01]  /*6850*/  STG.E desc[UR6][R44.64+0xc], R3 ;  /* 0x00000c032c007986 */ /* 0x0001e2000c101906 */
[----:B------:R-:W-:Y:S05]  /*6860*/  @!P1 BRA `(.L_x_107) ;  /* 0xfffffffc00749947 */ /* 0x000fea000383ffff */
[----:B------:R-:W-:Y:S05]  /*6870*/  BSYNC.RECONVERGENT B3 ;  /* 0x0000000000037941 */ /* 0x000fea0003800200 */
.L_x_106:
[----:B------:R-:W-:-:S07]  /*6880*/  IMAD.MOV.U32 R9, RZ, RZ, R0 ;  /* 0x000000ffff097224 */ /* 0x000fce00078e0000 */
.L_x_105:
[----:B------:R-:W-:Y:S05]  /*6890*/  BSYNC.RECONVERGENT B2 ;  /* 0x0000000000027941 */ /* 0x000fea0003800200 */
.L_x_104:
[----:B0-----:R-:W-:Y:S01]  /*68a0*/  IMAD.IADD R2, R0, 0x1, -R7 ;  /* 0x0000000100027824 */ /* 0x001fe200078e0a07 */
[----:B------:R-:W-:Y:S04]  /*68b0*/  BSSY.RECONVERGENT B2, `(.L_x_108) ;  /* 0x0000016000027945 */ /* 0x000fe80003800200 */
[----:B------:R-:W-:-:S13]  /*68c0*/  ISETP.GT.AND P1, PT, R2, 0x4, PT ;  /* 0x000000040200780c */ /* 0x000fda0003f24270 */
[----:B------:R-:W-:Y:S05]  /*68d0*/  @!P1 BRA `(.L_x_109) ;  /* 0x00000000004c9947 */ /* 0x000fea0003800000 */
[C---:B------:R-:W-:Y:S01]  /*68e0*/  LEA R9, R7.reuse, R13, 0x2 ;  /* 0x0000000d07097211 */ /* 0x040fe200078e10ff */
[C---:B------:R-:W-:Y:S01]  /*68f0*/  VIADD R29, R7.reuse, 0x4 ;  /* 0x00000004071d7836 */ /* 0x040fe20000000000 */
[----:B------:R-:W-:Y:S01]  /*6900*/  PLOP3.LUT P0, PT, PT, PT, PT, 0x8, 0x80 ;  /* 0x000000000080781c */ /* 0x000fe20003f0e170 */
[C-C-:B------:R-:W-:Y:S01]  /*6910*/  IMAD.WIDE.U32 R26, R7.reuse, 0x4, R14.reuse ;  /* 0x00000004071a7825 */ /* 0x140fe200078e000e */
[----:B------:R-:W-:Y:S01]  /*6920*/  IADD3 R7, PT, PT, R7, 0x8, RZ ;  /* 0x0000000807077810 */ /* 0x000fe20007ffe0ff */
[----:B------:R-:W0:Y:S02]  /*6930*/  LDS.64 R2, [R9] ;  /* 0x0000000009027984 */ /* 0x000e240000000a00 */
[----:B------:R-:W-:Y:S02]  /*6940*/  IMAD.WIDE.U32 R28, R29, 0x4, R14 ;  /* 0x000000041d1c7825 */ /* 0x000fe400078e000e */
[----:B------:R-:W1:Y:S04]  /*6950*/  LDS.64 R22, [R9+0x8] ;  /* 0x0000080009167984 */ /* 0x000e680000000a00 */
[----:B------:R-:W2:Y:S04]  /*6960*/  LDS.64 R16, [R9+0x10] ;  /* 0x0000100009107984 */ /* 0x000ea80000000a00 */
[----:B------:R3:W4:Y:S02]  /*6970*/  LDS.64 R30, [R9+0x18] ;  /* 0x00001800091e7984 */ /* 0x0007240000000a00 */
[----:B---3--:R-:W-:-:S02]  /*6980*/  IMAD.MOV.U32 R9, RZ, RZ, R0 ;  /* 0x000000ffff097224 */ /* 0x008fc400078e0000 */
[----:B0-----:R0:W-:Y:S04]  /*6990*/  STG.E desc[UR6][R26.64], R2 ;  /* 0x000000021a007986 */ /* 0x0011e8000c101906 */
[----:B------:R0:W-:Y:S04]  /*69a0*/  STG.E desc[UR6][R26.64+0x4], R3 ;  /* 0x000004031a007986 */ /* 0x0001e8000c101906 */
[----:B-1----:R0:W-:Y:S04]  /*69b0*/  STG.E desc[UR6][R26.64+0x8], R22 ;  /* 0x000008161a007986 */ /* 0x0021e8000c101906 */
[----:B------:R0:W-:Y:S04]  /*69c0*/  STG.E desc[UR6][R26.64+0xc], R23 ;  /* 0x00000c171a007986 */ /* 0x0001e8000c101906 */
[----:B--2---:R0:W-:Y:S04]  /*69d0*/  STG.E desc[UR6][R28.64], R16 ;  /* 0x000000101c007986 */ /* 0x0041e8000c101906 */
[----:B------:R0:W-:Y:S04]  /*69e0*/  STG.E desc[UR6][R28.64+0x4], R17 ;  /* 0x000004111c007986 */ /* 0x0001e8000c101906 */
[----:B----4-:R0:W-:Y:S04]  /*69f0*/  STG.E desc[UR6][R28.64+0x8], R30 ;  /* 0x0000081e1c007986 */ /* 0x0101e8000c101906 */
[----:B------:R0:W-:Y:S02]  /*6a00*/  STG.E desc[UR6][R28.64+0xc], R31 ;  /* 0x00000c1f1c007986 */ /* 0x0001e4000c101906 */
.L_x_109:
[----:B------:R-:W-:Y:S05]  /*6a10*/  BSYNC.RECONVERGENT B2 ;  /* 0x0000000000027941 */ /* 0x000fea0003800200 */
.L_x_108:
[----:B------:R-:W-:-:S13]  /*6a20*/  ISETP.NE.OR P0, PT, R7, R0, P0 ;  /* 0x000000000700720c */ /* 0x000fda0000705670 */
[----:B------:R-:W-:Y:S05]  /*6a30*/  @!P0 BREAK.RELIABLE B1 ;  /* 0x0000000000018942 */ /* 0x000fea0003800100 */
[----:B------:R-:W-:Y:S05]  /*6a40*/  @!P0 BRA `(.L_x_101) ;  /* 0x00000000003c8947 */ /* 0x000fea0003800000 */
.L_x_103:
[----:B------:R-:W-:Y:S05]  /*6a50*/  BSYNC.RELIABLE B1 ;  /* 0x0000000000017941 */ /* 0x000fea0003800100 */
.L_x_102:
[----:B------:R-:W-:Y:S01]  /*6a60*/  BSSY.RECONVERGENT B1, `(.L_x_110) ;  /* 0x000000c000017945 */ /* 0x000fe20003800200 */
.L_x_111:
[C---:B------:R-:W-:Y:S02]  /*6a70*/  IMAD R9, R7.reuse, 0x4, R13 ;  /* 0x0000000407097824 */ /* 0x040fe400078e020d */
[----:B0-2---:R-:W-:-:S03]  /*6a80*/  IMAD.WIDE.U32 R2, R7, 0x4, R14 ;  /* 0x0000000407027825 */ /* 0x005fc600078e000e */
[----:B------:R-:W0:Y:S01]  /*6a90*/  LDS.64 R16, [R9] ;  /* 0x0000000009107984 */ /* 0x000e220000000a00 */
[----:B------:R-:W-:-:S03]  /*6aa0*/  VIADD R7, R7, 0x4 ;  /* 0x0000000407077836 */ /* 0x000fc60000000000 */
[----:B------:R-:W1:Y:S02]  /*6ab0*/  LDS.64 R22, [R9+0x8] ;  /* 0x0000080009167984 */ /* 0x000e640000000a00 */
[----:B------:R-:W-:Y:S02]  /*6ac0*/  ISETP.NE.AND P0, PT, R7, R0, PT ;  /* 0x000000000700720c */ /* 0x000fe40003f05270 */
[----:B0-----:R2:W-:Y:S04]  /*6ad0*/  STG.E desc[UR6][R2.64], R16 ;  /* 0x0000001002007986 */ /* 0x0015e8000c101906 */
[----:B------:R2:W-:Y:S04]  /*6ae0*/  STG.E desc[UR6][R2.64+0x4], R17 ;  /* 0x0000041102007986 */ /* 0x0005e8000c101906 */
[----:B-1----:R2:W-:Y:S04]  /*6af0*/  STG.E desc[UR6][R2.64+0x8], R22 ;  /* 0x0000081602007986 */ /* 0x0025e8000c101906 */
[----:B------:R2:W-:Y:S01]  /*6b00*/  STG.E desc[UR6][R2.64+0xc], R23 ;  /* 0x00000c1702007986 */ /* 0x0005e2000c101906 */
[----:B------:R-:W-:Y:S05]  /*6b10*/  @P0 BRA `(.L_x_111) ;  /* 0xfffffffc00d40947 */ /* 0x000fea000383ffff */
[----:B------:R-:W-:Y:S05]  /*6b20*/  BSYNC.RECONVERGENT B1 ;  /* 0x0000000000017941 */ /* 0x000fea0003800200 */
.L_x_110:
[----:B------:R-:W-:-:S07]  /*6b30*/  MOV R9, R0 ;  /* 0x0000000000097202 */ /* 0x000fce0000000f00 */
.L_x_101:
[----:B------:R-:W-:Y:S05]  /*6b40*/  BSYNC.RECONVERGENT B0 ;  /* 0x0000000000007941 */ /* 0x000fea0003800200 */
.L_x_100:
[----:B------:R-:W-:Y:S01]  /*6b50*/  ISETP.NE.AND P0, PT, R12, RZ, PT ;  /* 0x000000ff0c00720c */ /* 0x000fe20003f05270 */
[----:B------:R-:W-:-:S12]  /*6b60*/  BSSY.RECONVERGENT B0, `(.L_x_112) ;  /* 0x000000c000007945 */ /* 0x000fd80003800200 */
[----:B------:R-:W-:Y:S05]  /*6b70*/  @!P0 BRA `(.L_x_113) ;  /* 0x0000000000288947 */ /* 0x000fea0003800000 */
[C---:B----4-:R-:W-:Y:S01]  /*6b80*/  IMAD R7, R9.reuse, 0x4, R13 ;  /* 0x0000000409077824 */ /* 0x050fe200078e020d */
[----:B------:R-:W-:Y:S01]  /*6b90*/  ISETP.NE.AND P0, PT, R12, 0x1, PT ;  /* 0x000000010c00780c */ /* 0x000fe20003f05270 */
[----:B0-2---:R-:W-:-:S03]  /*6ba0*/  IMAD.WIDE.U32 R2, R9, 0x4, R14 ;  /* 0x0000000409027825 */ /* 0x005fc600078e000e */
[----:B------:R-:W0:Y:S04]  /*6bb0*/  LDS.64 R16, [R7] ;  /* 0x0000000007107984 */ /* 0x000e280000000a00 */
[----:B0-----:R1:W-:Y:S05]  /*6bc0*/  STG.E desc[UR6][R2.64], R16 ;  /* 0x0000001002007986 */ /* 0x0013ea000c101906 */
[----:B------:R-:W-:Y:S05]  /*6bd0*/  @!P0 BRA `(.L_x_113) ;  /* 0x0000000000108947 */ /* 0x000fea0003800000 */
[----:B------:R-:W-:Y:S01]  /*6be0*/  ISETP.NE.AND P0, PT, R12, 0x2, PT ;  /* 0x000000020c00780c */ /* 0x000fe20003f05270 */
[----:B------:R-:W-:-:S12]  /*6bf0*/  STG.E desc[UR6][R2.64+0x4], R17 ;  /* 0x0000041102007986 */ /* 0x000fd8000c101906 */
[----:B------:R-:W0:Y:S04]  /*6c00*/  @P0 LDS R7, [R7+0x8] ;  /* 0x0000080007070984 */ /* 0x000e280000000800 */
[----:B0-----:R3:W-:Y:S02]  /*6c10*/  @P0 STG.E desc[UR6][R2.64+0x8], R7 ;  /* 0x0000080702000986 */ /* 0x0017e4000c101906 */
.L_x_113:
[----:B------:R-:W-:Y:S05]  /*6c20*/  BSYNC.RECONVERGENT B0 ;  /* 0x0000000000007941 */ /* 0x000fea0003800200 */
.L_x_112:
[----:B------:R3:W-:Y:S01]  /*6c30*/  STG.E.64 desc[UR6][R20.64], R4 ;  /* 0x0000000414007986 */ /* 0x0007e2000c101b06 */
[----:B012---:R-:W-:Y:S01]  /*6c40*/  IMAD.MOV.U32 R16, RZ, RZ, R4 ;  /* 0x000000ffff107224 */ /* 0x007fe200078e0004 */
[----:B------:R-:W-:-:S07]  /*6c50*/  MOV R17, R5 ;  /* 0x0000000500117202 */ /* 0x000fce0000000f00 */
.L_x_89:
[----:B01-3--:R-:W0:Y:S01]  /*6c60*/  LDC.64 R2, c[0x0][0x3d0] ;  /* 0x0000f400ff027b82 */ /* 0x00be220000000a00 */
[----:B------:R-:W-:Y:S05]  /*6c70*/  WARPSYNC.ALL ;  /* 0x0000000000007948 */ /* 0x000fea0003800000 */
[----:B0-----:R-:W-:-:S08]  /*6c80*/  DADD R2, -R2, 1 ;  /* 0x3ff0000002027429 */ /* 0x001fd00000000100 */
[----:B------:R-:W-:Y:S01]  /*6c90*/  DMUL R18, R18, R2 ;  /* 0x0000000212127228 */ /* 0x000fe20000000000 */
[----:B------:R-:W-:Y:S10]  /*6ca0*/  BAR.SYNC.DEFER_BLOCKING 0x0 ;  /* 0x0000000000007b1d */ /* 0x000ff40000010000 */
.L_x_41:
[----:B------:R-:W-:Y:S01]  /*6cb0*/  UMOV UR4, 0x47ae147b ;  /* 0x47ae147b00047882 */ /* 0x000fe20000000000 */
[----:B------:R-:W-:Y:S02]  /*6cc0*/  UMOV UR5, 0x3f847ae1 ;  /* 0x3f847ae100057882 */ /* 0x000fe40000000000 */
[----:B------:R-:W-:-:S14]  /*6cd0*/  DSETP.GT.AND P0, PT, R18, UR4, PT ;  /* 0x0000000412007e2a */ /* 0x000fdc000bf04000 */
[----:B------:R-:W-:Y:S05]  /*6ce0*/  @P0 BRA `(.L_x_114) ;  /* 0xffffffa0000c0947 */ /* 0x000fea000383ffff */
[----:B------:R-:W-:Y:S05]  /*6cf0*/  EXIT ;  /* 0x000000000000794d */ /* 0x000fea0003800000 */
        .weak           $__internal_0_$__cuda_sm20_div_rn_f64_full
        .type           $__internal_0_$__cuda_sm20_div_rn_f64_full,@function
        .size           $__internal_0_$__cuda_sm20_div_rn_f64_full,(.L_x_124 - $__internal_0_$__cuda_sm20_div_rn_f64_full)
$__internal_0_$__cuda_sm20_div_rn_f64_full:
[----:B------:R-:W-:Y:S01]  /*6d00*/  FSETP.GEU.AND P2, PT, |R25|, 1.469367938527859385e-39, PT ;  /* 0x001000001900780b */ /* 0x000fe20003f4e200 */
[----:B------:R-:W-:Y:S01]  /*6d10*/  IMAD.MOV.U32 R38, RZ, RZ, 0x1ca00000 ;  /* 0x1ca00000ff267424 */ /* 0x000fe200078e00ff */
[C---:B------:R-:W-:Y:S01]  /*6d20*/  FSETP.GEU.AND P0, PT, |R29|.reuse, 1.469367938527859385e-39, PT ;  /* 0x001000001d00780b */ /* 0x040fe20003f0e200 */
[----:B------:R-:W-:Y:S01]  /*6d30*/  IMAD.MOV.U32 R48, RZ, RZ, 0x1 ;  /* 0x00000001ff307424 */ /* 0x000fe200078e00ff */
[----:B------:R-:W-:Y:S01]  /*6d40*/  LOP3.LUT R26, R29, 0x800fffff, RZ, 0xc0, !PT ;  /* 0x800fffff1d1a7812 */ /* 0x000fe200078ec0ff */
[----:B------:R-:W-:Y:S01]  /*6d50*/  BSSY.RECONVERGENT B1, `(.L_x_115) ;  /* 0x0000057000017945 */ /* 0x000fe20003800200 */
[----:B------:R-:W-:Y:S02]  /*6d60*/  LOP3.LUT R37, R25, 0x7ff00000, RZ, 0xc0, !PT ;  /* 0x7ff0000019257812 */ /* 0x000fe400078ec0ff */
[----:B------:R-:W-:Y:S01]  /*6d70*/  LOP3.LUT R27, R26, 0x3ff00000, RZ, 0xfc, !PT ;  /* 0x3ff000001a1b7812 */ /* 0x000fe200078efcff */
[----:B------:R-:W-:Y:S01]  /*6d80*/  IMAD.MOV.U32 R26, RZ, RZ, R28 ;  /* 0x000000ffff1a7224 */ /* 0x000fe200078e001c */
[----:B------:R-:W-:-:S02]  /*6d90*/  LOP3.LUT R40, R29, 0x7ff00000, RZ, 0xc0, !PT ;  /* 0x7ff000001d287812 */ /* 0x000fc400078ec0ff */
[----:B------:R-:W-:Y:S01]  /*6da0*/  MOV R39, R37 ;  /* 0x0000002500277202 */ /* 0x000fe20000000f00 */
[----:B------:R-:W-:Y:S01]  /*6db0*/  @!P2 IMAD.MOV.U32 R32, RZ, RZ, RZ ;  /* 0x000000ffff20a224 */ /* 0x000fe200078e00ff */
[----:B------:R-:W-:Y:S01]  /*6dc0*/  @!P2 LOP3.LUT R30, R29, 0x7ff00000, RZ, 0xc0, !PT ;  /* 0x7ff000001d1ea812 */ /* 0x000fe200078ec0ff */
[----:B------:R-:W-:Y:S01]  /*6dd0*/  @!P0 DMUL R26, R28, 8.98846567431157953865e+307 ;  /* 0x7fe000001c1a8828 */ /* 0x000fe20000000000 */
[C---:B------:R-:W-:Y:S02]  /*6de0*/  ISETP.GE.U32.AND P1, PT, R37.reuse, R40, PT ;  /* 0x000000282500720c */ /* 0x040fe40003f26070 */
[----:B------:R-:W-:Y:S02]  /*6df0*/  @!P2 ISETP.GE.U32.AND P3, PT, R37, R30, PT ;  /* 0x0000001e2500a20c */ /* 0x000fe40003f66070 */
[C---:B------:R-:W-:Y:S01]  /*6e00*/  SEL R31, R38.reuse, 0x63400000, !P1 ;  /* 0x63400000261f7807 */ /* 0x040fe20004800000 */
[----:B------:R-:W0:Y:S01]  /*6e10*/  MUFU.RCP64H R49, R27 ;  /* 0x0000001b00317308 */ /* 0x000e220000001800 */
[----:B------:R-:W-:-:S02]  /*6e20*/  @!P2 SEL R33, R38, 0x63400000, !P3 ;  /* 0x634000002621a807 */ /* 0x000fc40005800000 */
[--C-:B------:R-:W-:Y:S02]  /*6e30*/  LOP3.LUT R31, R31, 0x800fffff, R25.reuse, 0xf8, !PT ;  /* 0x800fffff1f1f7812 */ /* 0x100fe400078ef819 */
[----:B------:R-:W-:Y:S02]  /*6e40*/  @!P2 LOP3.LUT R30, R33, 0x80000000, R25, 0xf8, !PT ;  /* 0x80000000211ea812 */ /* 0x000fe400078ef819 */
[----:B------:R-:W-:Y:S02]  /*6e50*/  @!P0 LOP3.LUT R40, R27, 0x7ff00000, RZ, 0xc0, !PT ;  /* 0x7ff000001b288812 */ /* 0x000fe400078ec0ff */
[----:B------:R-:W-:Y:S02]  /*6e60*/  @!P2 LOP3.LUT R33, R30, 0x100000, RZ, 0xfc, !PT ;  /* 0x001000001e21a812 */ /* 0x000fe400078efcff */
[----:B------:R-:W-:-:S06]  /*6e70*/  MOV R30, R24 ;  /* 0x00000018001e7202 */ /* 0x000fcc0000000f00 */
[----:B------:R-:W-:Y:S02]  /*6e80*/  @!P2 DFMA R30, R30, 2, -R32 ;  /* 0x400000001e1ea82b */ /* 0x000fe40000000820 */
[----:B0-----:R-:W-:-:S08]  /*6e90*/  DFMA R32, R48, -R26, 1 ;  /* 0x3ff000003020742b */ /* 0x001fd0000000081a */
[----:B------:R-:W-:Y:S01]  /*6ea0*/  DFMA R32, R32, R32, R32 ;  /* 0x000000202020722b */ /* 0x000fe20000000020 */
[----:B------:R-:W-:-:S05]  /*6eb0*/  @!P2 LOP3.LUT R39, R31, 0x7ff00000, RZ, 0xc0, !PT ;  /* 0x7ff000001f27a812 */ /* 0x000fca00078ec0ff */
[----:B------:R-:W-:Y:S02]  /*6ec0*/  VIADD R41, R39, 0xffffffff ;  /* 0xffffffff27297836 */ /* 0x000fe40000000000 */
[----:B------:R-:W-:-:S03]  /*6ed0*/  DFMA R48, R48, R32, R48 ;  /* 0x000000203030722b */ /* 0x000fc60000000030 */
[----:B------:R-:W-:Y:S01]  /*6ee0*/  ISETP.GT.U32.AND P0, PT, R41, 0x7feffffe, PT ;  /* 0x7feffffe2900780c */ /* 0x000fe20003f04070 */
[----:B------:R-:W-:-:S04]  /*6ef0*/  VIADD R41, R40, 0xffffffff ;  /* 0xffffffff28297836 */ /* 0x000fc80000000000 */
[----:B------:R-:W-:Y:S01]  /*6f00*/  DFMA R50, R48, -R26, 1 ;  /* 0x3ff000003032742b */ /* 0x000fe2000000081a */
[----:B------:R-:W-:-:S07]  /*6f10*/  ISETP.GT.U32.OR P0, PT, R41, 0x7feffffe, P0 ;  /* 0x7feffffe2900780c */ /* 0x000fce0000704470 */
[----:B------:R-:W-:-:S08]  /*6f20*/  DFMA R50, R48, R50, R48 ;  /* 0x000000323032722b */ /* 0x000fd00000000030 */
[----:B------:R-:W-:-:S08]  /*6f30*/  DMUL R48, R50, R30 ;  /* 0x0000001e32307228 */ /* 0x000fd00000000000 */
[----:B------:R-:W-:-:S08]  /*6f40*/  DFMA R32, R48, -R26, R30 ;  /* 0x8000001a3020722b */ /* 0x000fd0000000001e */
[----:B------:R-:W-:Y:S01]  /*6f50*/  DFMA R32, R50, R32, R48 ;  /* 0x000000203220722b */ /* 0x000fe20000000030 */
[----:B------:R-:W-:Y:S10]  /*6f60*/  @P0 BRA `(.L_x_116) ;  /* 0x0000000000740947 */ /* 0x000ff40003800000 */
[----:B------:R-:W-:-:S04]  /*6f70*/  LOP3.LUT R24, R29, 0x7ff00000, RZ, 0xc0, !PT ;  /* 0x7ff000001d187812 */ /* 0x000fc800078ec0ff */
[CC--:B------:R-:W-:Y:S02]  /*6f80*/  VIADDMNMX R25, R37.reuse, -R24.reuse, 0xb9600000, !PT ;  /* 0xb960000025197446 */ /* 0x0c0fe40007800918 */
[----:B------:R-:W-:Y:S02]  /*6f90*/  ISETP.GE.U32.AND P0, PT, R37, R24, PT ;  /* 0x000000182500720c */ /* 0x000fe40003f06070 */
[----:B------:R-:W-:Y:S02]  /*6fa0*/  VIMNMX R25, PT, PT, R25, 0x46a00000, PT ;  /* 0x46a0000019197848 */ /* 0x000fe40003fe0100 */
[----:B------:R-:W-:-:S04]  /*6fb0*/  SEL R38, R38, 0x63400000, !P0 ;  /* 0x6340000026267807 */ /* 0x000fc80004000000 */
[----:B------:R-:W-:Y:S01]  /*6fc0*/  IADD3 R25, PT, PT, -R38, R25, RZ ;  /* 0x0000001926197210 */ /* 0x000fe20007ffe1ff */
[----:B------:R-:W-:-:S04]  /*6fd0*/  IMAD.MOV.U32 R38, RZ, RZ, RZ ;  /* 0x000000ffff267224 */ /* 0x000fc800078e00ff */
[----:B------:R-:W-:-:S06]  /*6fe0*/  VIADD R39, R25, 0x7fe00000 ;  /* 0x7fe0000019277836 */ /* 0x000fcc0000000000 */
[----:B------:R-:W-:-:S10]  /*6ff0*/  DMUL R48, R32, R38 ;  /* 0x0000002620307228 */ /* 0x000fd40000000000 */
[----:B------:R-:W-:-:S13]  /*7000*/  FSETP.GTU.AND P0, PT, |R49|, 1.469367938527859385e-39, PT ;  /* 0x001000003100780b */ /* 0x000fda0003f0c200 */
[----:B------:R-:W-:Y:S05]  /*7010*/  @P0 BRA `(.L_x_117) ;  /* 0x0000000000a80947 */ /* 0x000fea0003800000 */
[----:B------:R-:W-:Y:S01]  /*7020*/  DFMA R26, R32, -R26, R30 ;  /* 0x8000001a201a722b */ /* 0x000fe2000000001e */
[----:B------:R-:W-:-:S09]  /*7030*/  MOV R38, RZ ;  /* 0x000000ff00267202 */ /* 0x000fd20000000f00 */
[C---:B------:R-:W-:Y:S02]  /*7040*/  FSETP.NEU.AND P0, PT, R27.reuse, RZ, PT ;  /* 0x000000ff1b00720b */ /* 0x040fe40003f0d000 */
[----:B------:R-:W-:-:S04]  /*7050*/  LOP3.LUT R28, R27, 0x80000000, R29, 0x48, !PT ;  /* 0x800000001b1c7812 */ /* 0x000fc800078e481d */
[----:B------:R-:W-:-:S07]  /*7060*/  LOP3.LUT R39, R28, R39, RZ, 0xfc, !PT ;  /* 0x000000271c277212 */ /* 0x000fce00078efcff */
[----:B------:R-:W-:Y:S05]  /*7070*/  @!P0 BRA `(.L_x_117) ;  /* 0x0000000000908947 */ /* 0x000fea0003800000 */
[----:B------:R-:W-:Y:S01]  /*7080*/  IMAD.MOV R27, RZ, RZ, -R25 ;  /* 0x000000ffff1b7224 */ /* 0x000fe200078e0a19 */
[----:B------:R-:W-:Y:S01]  /*7090*/  IADD3 R25, PT, PT, -R25, -0x43300000, RZ ;  /* 0xbcd0000019197810 */ /* 0x000fe20007ffe1ff */
[----:B------:R-:W-:-:S06]  /*70a0*/  IMAD.MOV.U32 R26, RZ, RZ, RZ ;  /* 0x000000ffff1a7224 */ /* 0x000fcc00078e00ff */
[----:B------:R-:W-:Y:S02]  /*70b0*/  DFMA R26, R48, -R26, R32 ;  /* 0x8000001a301a722b */ /* 0x000fe40000000020 */
[----:B------:R-:W-:-:S08]  /*70c0*/  DMUL.RP R32, R32, R38 ;  /* 0x0000002620207228 */ /* 0x000fd00000008000 */
[----:B------:R-:W-:Y:S02]  /*70d0*/  FSETP.NEU.AND P0, PT, |R27|, R25, PT ;  /* 0x000000191b00720b */ /* 0x000fe40003f0d200 */
[----:B------:R-:W-:Y:S02]  /*70e0*/  LOP3.LUT R28, R33, R28, RZ, 0x3c, !PT ;  /* 0x0000001c211c7212 */ /* 0x000fe400078e3cff */
[----:B------:R-:W-:Y:S02]  /*70f0*/  FSEL R24, R32, R48, !P0 ;  /* 0x0000003020187208 */ /* 0x000fe40004000000 */
[----:B------:R-:W-:Y:S02]  /*7100*/  FSEL R25, R28, R49, !P0 ;  /* 0x000000311c197208 */ /* 0x000fe40004000000 */
[----:B------:R-:W-:-:S03]  /*7110*/  MOV R48, R24 ;  /* 0x0000001800307202 */ /* 0x000fc60000000f00 */
[----:B------:R-:W-:Y:S01]  /*7120*/  IMAD.MOV.U32 R49, RZ, RZ, R25 ;  /* 0x000000ffff317224 */ /* 0x000fe200078e0019 */
[----:B------:R-:W-:Y:S06]  /*7130*/  BRA `(.L_x_117) ;  /* 0x0000000000607947 */ /* 0x000fec0003800000 */
.L_x_116:
[----:B------:R-:W-:-:S14]  /*7140*/  DSETP.NAN.AND P0, PT, R24, R24, PT ;  /* 0x000000181800722a */ /* 0x000fdc0003f08000 */
[----:B------:R-:W-:Y:S05]  /*7150*/  @P0 BRA `(.L_x_118) ;  /* 0x00000000004c0947 */ /* 0x000fea0003800000 */
[----:B------:R-:W-:-:S14]  /*7160*/  DSETP.NAN.AND P0, PT, R28, R28, PT ;  /* 0x0000001c1c00722a */ /* 0x000fdc0003f08000 */
[----:B------:R-:W-:Y:S05]  /*7170*/  @P0 BRA `(.L_x_119) ;  /* 0x0000000000340947 */ /* 0x000fea0003800000 */
[----:B------:R-:W-:Y:S01]  /*7180*/  ISETP.NE.AND P0, PT, R39, R40, PT ;  /* 0x000000282700720c */ /* 0x000fe20003f05270 */
[----:B------:R-:W-:Y:S01]  /*7190*/  IMAD.MOV.U32 R48, RZ, RZ, 0x0 ;  /* 0x00000000ff307424 */ /* 0x000fe200078e00ff */
[----:B------:R-:W-:-:S11]  /*71a0*/  MOV R49, 0xfff80000 ;  /* 0xfff8000000317802 */ /* 0x000fd60000000f00 */
[----:B------:R-:W-:Y:S05]  /*71b0*/  @!P0 BRA `(.L_x_117) ;  /* 0x0000000000408947 */ /* 0x000fea0003800000 */
[----:B------:R-:W-:Y:S02]  /*71c0*/  ISETP.NE.AND P0, PT, R39, 0x7ff00000, PT ;  /* 0x7ff000002700780c */ /* 0x000fe40003f05270 */
[----:B------:R-:W-:Y:S02]  /*71d0*/  LOP3.LUT R25, R25, 0x80000000, R29, 0x48, !PT ;  /* 0x8000000019197812 */ /* 0x000fe400078e481d */
[----:B------:R-:W-:-:S13]  /*71e0*/  ISETP.EQ.OR P0, PT, R40, RZ, !P0 ;  /* 0x000000ff2800720c */ /* 0x000fda0004702670 */
[----:B------:R-:W-:Y:S01]  /*71f0*/  @P0 LOP3.LUT R24, R25, 0x7ff00000, RZ, 0xfc, !PT ;  /* 0x7ff0000019180812 */ /* 0x000fe200078efcff */
[----:B------:R-:W-:Y:S01]  /*7200*/  @!P0 IMAD.MOV.U32 R48, RZ, RZ, RZ ;  /* 0x000000ffff308224 */ /* 0x000fe200078e00ff */
[----:B------:R-:W-:Y:S01]  /*7210*/  @P0 MOV R48, RZ ;  /* 0x000000ff00300202 */ /* 0x000fe20000000f00 */
[----:B------:R-:W-:Y:S02]  /*7220*/  @!P0 IMAD.MOV.U32 R49, RZ, RZ, R25 ;  /* 0x000000ffff318224 */ /* 0x000fe400078e0019 */
[----:B------:R-:W-:Y:S01]  /*7230*/  @P0 IMAD.MOV.U32 R49, RZ, RZ, R24 ;  /* 0x000000ffff310224 */ /* 0x000fe200078e0018 */
[----:B------:R-:W-:Y:S06]  /*7240*/  BRA `(.L_x_117) ;  /* 0x00000000001c7947 */ /* 0x000fec0003800000 */
.L_x_119:
[----:B------:R-:W-:Y:S01]  /*7250*/  LOP3.LUT R25, R29, 0x80000, RZ, 0xfc, !PT ;  /* 0x000800001d197812 */ /* 0x000fe200078efcff */
[----:B------:R-:W-:-:S03]  /*7260*/  IMAD.MOV.U32 R48, RZ, RZ, R28 ;  /* 0x000000ffff307224 */ /* 0x000fc600078e001c */
[----:B------:R-:W-:Y:S01]  /*7270*/  MOV R49, R25 ;  /* 0x0000001900317202 */ /* 0x000fe20000000f00 */
[----:B------:R-:W-:Y:S06]  /*7280*/  BRA `(.L_x_117) ;  /* 0x00000000000c7947 */ /* 0x000fec0003800000 */
.L_x_118:
[----:B------:R-:W-:Y:S01]  /*7290*/  LOP3.LUT R25, R25, 0x80000, RZ, 0xfc, !PT ;  /* 0x0008000019197812 */ /* 0x000fe200078efcff */
[----:B------:R-:W-:-:S04]  /*72a0*/  IMAD.MOV.U32 R48, RZ, RZ, R24 ;  /* 0x000000ffff307224 */ /* 0x000fc800078e0018 */
[----:B------:R-:W-:-:S07]  /*72b0*/  IMAD.MOV.U32 R49, RZ, RZ, R25 ;  /* 0x000000ffff317224 */ /* 0x000fce00078e0019 */
.L_x_117:
[----:B------:R-:W-:Y:S05]  /*72c0*/  BSYNC.RECONVERGENT B1 ;  /* 0x0000000000017941 */ /* 0x000fea0003800200 */
.L_x_115:
[----:B------:R-:W-:Y:S01]  /*72d0*/  HFMA2 R37, -RZ, RZ, 0, 0 ;  /* 0x00000000ff257431 */ /* 0x000fe200000001ff */
[----:B------:R-:W-:Y:S01]  /*72e0*/  MOV R24, R48 ;  /* 0x0000003000187202 */ /* 0x000fe20000000f00 */
[----:B------:R-:W-:Y:S02]  /*72f0*/  IMAD.MOV.U32 R25, RZ, RZ, R49 ;  /* 0x000000ffff197224 */ /* 0x000fe400078e0031 */
[----:B------:R-:W-:Y:S05]  /*7300*/  RET.REL.NODEC R36 `(_Z24simulatedAnnealingKernelPiPdiPKiPKdiS2_S2_S4_dd) ;  /* 0xffffff8c243c7950 */ /* 0x000fea0003c3ffff */
.L_x_120:
[----:B------:R-:W-:-:S00]  /*7310*/  BRA `(.L_x_120) ;  /* 0xfffffffc00fc7947 */ /* 0x000fc0000383ffff */
[----:B------:R-:W-:-:S00]  /*7320*/  NOP ;  /* 0x0000000000007918 */ /* 0x000fc00000000000 */
        /* <DEDUP_REMOVED lines=13> */
.L_x_124:


//--------------------- .text._Z9addKernelPdPKdS1_ --------------------------
	.section	.text._Z9addKernelPdPKdS1_,"ax",@progbits
	.align	128
        .global         _Z9addKernelPdPKdS1_
        .type           _Z9addKernelPdPKdS1_,@function
        .size           _Z9addKernelPdPKdS1_,(.L_x_126 - _Z9addKernelPdPKdS1_)
        .other          _Z9addKernelPdPKdS1_,@"STO_CUDA_ENTRY STV_DEFAULT"
_Z9addKernelPdPKdS1_:
.text._Z9addKernelPdPKdS1_:
[----:B------:R-:W-:Y:S01]  /*0000*/  LDC R1, c[0x0][0x37c] ;  /* 0x0000df00ff017b82 */ /* 0x000fe20000000800 */
[----:B------:R-:W0:Y:S07]  /*0010*/  S2R R0, SR_TID.X ;  /* 0x0000000000007919 */ /* 0x000e2e0000002100 */
[----:B------:R-:W0:Y:S01]  /*0020*/  LDC.64 R10, c[0x0][0x390] ;  /* 0x0000e400ff0a7b82 */ /* 0x000e220000000a00 */
[----:B------:R-:W1:Y:S07]  /*0030*/  LDCU.64 UR4, c[0x0][0x358] ;  /* 0x00006b00ff0477ac */ /* 0x000e6e0008000a00 */
[----:B------:R-:W2:Y:S01]  /*0040*/  LDC.64 R8, c[0x0][0x388] ;  /* 0x0000e200ff087b82 */ /* 0x000ea20000000a00 */
[----:B0-----:R-:W-:-:S04]  /*0050*/  IMAD.WIDE.U32 R10, R0, 0x8, R10 ;  /* 0x00000008000a7825 */ /* 0x001fc800078e000a */
[----:B--2---:R-:W-:Y:S02]  /*0060*/  IMAD.WIDE.U32 R8, R0, 0x8, R8 ;  /* 0x0000000800087825 */ /* 0x004fe400078e0008 */
[----:B-1----:R-:W2:Y:S04]  /*0070*/  LDG.E.64 R10, desc[UR4][R10.64] ;  /* 0x000000040a0a7981 */ /* 0x002ea8000c1e1b00 */
[----:B------:R-:W2:Y:S01]  /*0080*/  LDG.E.64 R2, desc[UR4][R8.64] ;  /* 0x0000000408027981 */ /* 0x000ea2000c1e1b00 */
[----:B------:R-:W-:Y:S02]  /*0090*/  IMAD.MOV.U32 R4, RZ, RZ, 0x652b82fe ;  /* 0x652b82feff047424 */ /* 0x000fe400078e00ff */
[----:B------:R-:W-:Y:S01]  /*00a0*/  IMAD.MOV.U32 R5, RZ, RZ, 0x3ff71547 ;  /* 0x3ff71547ff057424 */ /* 0x000fe200078e00ff */
[----:B------:R-:W-:Y:S01]  /*00b0*/  UMOV UR6, 0xfefa39ef ;  /* 0xfefa39ef00067882 */ /* 0x000fe20000000000 */
[----:B------:R-:W-:Y:S01]  /*00c0*/  UMOV UR7, 0x3fe62e42 ;  /* 0x3fe62e4200077882 */ /* 0x000fe20000000000 */
[----:B------:R-:W-:Y:S01]  /*00d0*/  BSSY.RECONVERGENT B0, `(.L_x_121) ;  /* 0x0000039000007945 */ /* 0x000fe20003800200 */
[----:B--2---:R-:W-:Y:S01]  /*00e0*/  DADD R2, R2, R10 ;  /* 0x0000000002027229 */ /* 0x004fe2000000000a */
[----:B------:R-:W0:Y:S07]  /*00f0*/  LDC.64 R10, c[0x0][0x380] ;  /* 0x0000e000ff0a7b82 */ /* 0x000e2e0000000a00 */
[----:B------:R-:W-:-:S08]  /*0100*/  DFMA R4, R2, R4, 6.75539944105574400000e+15 ;  /* 0x433800000204742b */ /* 0x000fd00000000004 */
[----:B------:R-:W-:-:S08]  /*0110*/  DADD R6, R4, -6.75539944105574400000e+15 ;  /* 0xc338000004067429 */ /* 0x000fd00000000000 */
[----:B------:R-:W-:Y:S01]  /*0120*/  DFMA R12, R6, -UR6, R2 ;  /* 0x80000006060c7c2b */ /* 0x000fe20008000002 */
[----:B------:R-:W-:Y:S01]  /*0130*/  UMOV UR6, 0x3b39803f ;  /* 0x3b39803f00067882 */ /* 0x000fe20000000000 */
[----:B------:R-:W-:-:S06]  /*0140*/  UMOV UR7, 0x3c7abc9e ;  /* 0x3c7abc9e00077882 */ /* 0x000fcc0000000000 */
[----:B------:R-:W-:Y:S01]  /*0150*/  DFMA R6, R6, -UR6, R12 ;  /* 0x8000000606067c2b */ /* 0x000fe2000800000c */
[----:B------:R-:W-:Y:S01]  /*0160*/  MOV R12, 0xfca213ea ;  /* 0xfca213ea000c7802 */ /* 0x000fe20000000f00 */
[----:B------:R-:W-:Y:S01]  /*0170*/  IMAD.MOV.U32 R13, RZ, RZ, 0x3e928af3 ;  /* 0x3e928af3ff0d7424 */ /* 0x000fe200078e00ff */
[----:B------:R-:W-:Y:S01]  /*0180*/  UMOV UR6, 0x69ce2bdf ;  /* 0x69ce2bdf00067882 */ /* 0x000fe20000000000 */
[----:B------:R-:W-:-:S04]  /*0190*/  UMOV UR7, 0x3e5ade15 ;  /* 0x3e5ade1500077882 */ /* 0x000fc80000000000 */
        /* <DEDUP_REMOVED lines=25> */
[----:B------:R-:W-:-:S07]  /*0330*/  FSETP.GEU.AND P0, PT, |R3|, 4.1917929649353027344, PT ;  /* 0x4086232b0300780b */ /* 0x000fce0003f0e200 */
[----:B------:R-:W-:-:S08]  /*0340*/  DFMA R8, R6, R8, 1 ;  /* 0x3ff000000608742b */ /* 0x000fd00000000008 */
[----:B------:R-:W-:Y:S01]  /*0350*/  DFMA R8, R6, R8, 1 ;  /* 0x3ff000000608742b */ /* 0x000fe20000000008 */
[----:B0-----:R-:W-:-:S09]  /*0360*/  IMAD.WIDE.U32 R10, R0, 0x8, R10 ;  /* 0x00000008000a7825 */ /* 0x001fd200078e000a */
[----:B------:R-:W-:Y:S01]  /*0370*/  LEA R7, R4, R9, 0x14 ;  /* 0x0000000904077211 */ /* 0x000fe200078ea0ff */
        /* <DEDUP_REMOVED lines=11> */
[----:B------:R-:W-:Y:S02]  /*0430*/  @!P1 LEA R3, R2, 0x3ff00000, 0x14 ;  /* 0x3ff0000002039811 */ /* 0x000fe400078ea0ff */
[----:B------:R-:W-:-:S06]  /*0440*/  @!P1 MOV R2, RZ ;  /* 0x000000ff00029202 */ /* 0x000fcc0000000f00 */
[----:B------:R-:W-:-:S11]  /*0450*/  @!P1 DMUL R6, R8, R2 ;  /* 0x0000000208069228 */ /* 0x000fd60000000000 */
.L_x_122:
[----:B------:R-:W-:Y:S05]  /*0460*/  BSYNC.RECONVERGENT B0 ;  /* 0x0000000000007941 */ /* 0x000fea0003800200 */
.L_x_121:
[----:B------:R-:W-:Y:S01]  /*0470*/  STG.E.64 desc[UR4][R10.64], R6 ;  /* 0x000000060a007986 */ /* 0x000fe2000c101b04 */
[----:B------:R-:W-:Y:S05]  /*0480*/  EXIT ;  /* 0x000000000000794d */ /* 0x000fea0003800000 */
.L_x_123:
        /* <DEDUP_REMOVED lines=15> */
.L_x_126:


//--------------------- .nv.shared._Z24simulatedAnnealingKernelPiPdiPKiPKdiS2_S2_S4_dd --------------------------
	.section	.nv.shared._Z24simulatedAnnealingKernelPiPdiPKiPKdiS2_S2_S4_dd,"aw",@nobits
	.sectionflags	@""
	.align	4
.nv.shared._Z24simulatedAnnealingKernelPiPdiPKiPKdiS2_S2_S4_dd:
	.zero		41984


//--------------------- .nv.shared.reserved.0     --------------------------
	.section	.nv.shared.reserved.0,"aw",@nobits
	.weak		__nv_reservedSMEM_offset_0_alias
	.size		__nv_reservedSMEM_offset_0_alias, 0, 64
	.other		__nv_reservedSMEM_offset_0_alias,@"STO_CUDA_RESERVED_SHARED STV_DEFAULT"
__nv_reservedSMEM_offset_0_alias:
	.zero		0
	.zero		64


//--------------------- .nv.constant0._Z24simulatedAnnealingKernelPiPdiPKiPKdiS2_S2_S4_dd --------------------------
	.section	.nv.constant0._Z24simulatedAnnealingKernelPiPdiPKiPKdiS2_S2_S4_dd,"a",@progbits
	.sectionflags	@""
	.align	4
.nv.constant0._Z24simulatedAnnealingKernelPiPdiPKiPKdiS2_S2_S4_dd:
	.zero		984


//--------------------- .nv.constant0._Z9addKernelPdPKdS1_ --------------------------
	.section	.nv.constant0._Z9addKernelPdPKdS1_,"a",@progbits
	.sectionflags	@""
	.align	4
.nv.constant0._Z9addKernelPdPKdS1_:
	.zero		920


//--------------------- SYMBOLS --------------------------

	.type		.nv.reservedSmem.offset0,@object
	.size		.nv.reservedSmem.offset0,0x4
	.type		.nv.reservedSmem.cap,@object
	.size		.nv.reservedSmem.cap,0x4
